	.target	sm_100a

	.elftype	@"ET_EXEC"


//--------------------- .note.nv.tkinfo           --------------------------
	.section	.note.nv.tkinfo,"",@"SHT_NOTE"
	.sectionflags	@"SHF_NOTE_NV_TKINFO"
	.tkinfo
        /*0018*/ 	.word	0x00000002
        /*0030*/ 	.string	""
        /*0030*/ 	.string	"ptxas"
        /*0030*/ 	.string	"Cuda compilation tools, release 13.0, V13.0.88"
        /*0030*/ 	.string	"Build cuda_13.0.r13.0/compiler.36424714_0"
        /*0030*/ 	.string	"-arch sm_100a -m 64 "



//--------------------- .note.nv.cuinfo           --------------------------
	.section	.note.nv.cuinfo,"",@"SHT_NOTE"
	.sectionflags	@"SHF_NOTE_NV_CUINFO"
        /*0018*/ 	.short	0x0002
        /*001a*/ 	.short	0x0064
        /*001c*/ 	.short	0x0082
	.zero		2


//--------------------- .nv.info                  --------------------------
	.section	.nv.info,"",@"SHT_CUDA_INFO"
	.align	4


	//----- nvinfo : EIATTR_REGCOUNT
	.align		4
        /*0000*/ 	.byte	0x04, 0x2f
        /*0002*/ 	.short	(.L_19 - .L_18)
	.align		4
.L_18:
        /*0004*/ 	.word	index@(_ZN7cutlass13device_kernelINS_4gemm6kernel13GemmUniversalIN4cute5tupleIJiiiiEEENS1_10collective13CollectiveMmaINS1_35MainloopSm100TmaUmmaWarpSpecializedILi27ELi2ELi4ENS5_IJNS4_1CILi2EEESB_NSA_ILi1EEEEEEEENS5_IJNSA_ILi64EEESF_SF_EEEaNS5_IJlSC_lEEEaSH_NS4_8TiledMMAINS4_8MMA_AtomIJNS4_15SM100_MMA_S8_SSIaaiLi64ELi64ELNS4_4UMMA5MajorE0ELSM_0ELNSL_8SaturateE0EEEEEENS4_6LayoutINS5_IJSC_SC_SC_EEENS5_IJNSA_ILi0EEESS_SS_EEEEENS5_IJNS4_10UnderscoreESV_SV_EEEEENS4_23SM90_TMA_LOAD_MULTICASTENS4_14ComposedLayoutINS4_7SwizzleILi2ELi4ELi3EEENS4_18smem_ptr_flag_bitsILi8EEENSQ_INS5_IJNSA_ILi8EEESF_EEENS5_IJSF_SC_EEEEEEEvNS4_8identityESY_S18_vS19_EENS_8epilogue10collective18CollectiveEpilogueINS1B_23Sm100TmaWarpSpecializedILi1ELi1ELi32ELb0ELb0EEEJSG_NS5_IJNSQ_ISF_SC_EES1G_EEEaSH_aSH_NS1B_6fusion15FusionCallbacksIS1F_NS1I_17LinearCombinationIaiaiLNS_15FloatRoundStyleE2EEESG_S1H_JEEENS4_5SM1004TMEM4LOAD26SM100_TMEM_LOAD_16dp32b32xENS4_13SM90_TMA_LOADES18_NS4_39AutoVectorizingCopyWithAssumedAlignmentILi128EEENS4_14SM90_TMA_STOREES18_S1U_S1U_EEEvvEEEEvNT_6ParamsE)
        /*0008*/ 	.word	0x00000059


	//----- nvinfo : EIATTR_FRAME_SIZE
	.align		4
.L_19:
        /*000c*/ 	.byte	0x04, 0x11
        /*000e*/ 	.short	(.L_21 - .L_20)
	.align		4
.L_20:
        /*0010*/ 	.word	index@($__internal_2_$__cuda_sm10x_tcgen05_guardrail_trap_unallocated_columns_being_dealloced)
        /*0014*/ 	.word	0x00000000


	//----- nvinfo : EIATTR_FRAME_SIZE
	.align		4
.L_21:
        /*0018*/ 	.byte	0x04, 0x11
        /*001a*/ 	.short	(.L_23 - .L_22)
	.align		4
.L_22:
        /*001c*/ 	.word	index@($__internal_1_$__cuda_sm10x_tcgen05_guardrail_trap_phase_invalid_during_alloc)
        /*0020*/ 	.word	0x00000000


	//----- nvinfo : EIATTR_FRAME_SIZE
	.align		4
.L_23:
        /*0024*/ 	.byte	0x04, 0x11
        /*0026*/ 	.short	(.L_25 - .L_24)
	.align		4
.L_24:
        /*0028*/ 	.word	index@($__internal_0_$__cuda_sm10x_tcgen05_guardrail_trap_col_being_dealloced_not_returned_by_alloc)
        /*002c*/ 	.word	0x00000000


	//----- nvinfo : EIATTR_FRAME_SIZE
	.align		4
.L_25:
        /*0030*/ 	.byte	0x04, 0x11
        /*0032*/ 	.short	(.L_27 - .L_26)
	.align		4
.L_26:
        /*0034*/ 	.word	index@(_ZN7cutlass13device_kernelINS_4gemm6kernel13GemmUniversalIN4cute5tupleIJiiiiEEENS1_10collective13CollectiveMmaINS1_35MainloopSm100TmaUmmaWarpSpecializedILi27ELi2ELi4ENS5_IJNS4_1CILi2EEESB_NSA_ILi1EEEEEEEENS5_IJNSA_ILi64EEESF_SF_EEEaNS5_IJlSC_lEEEaSH_NS4_8TiledMMAINS4_8MMA_AtomIJNS4_15SM100_MMA_S8_SSIaaiLi64ELi64ELNS4_4UMMA5MajorE0ELSM_0ELNSL_8SaturateE0EEEEEENS4_6LayoutINS5_IJSC_SC_SC_EEENS5_IJNSA_ILi0EEESS_SS_EEEEENS5_IJNS4_10UnderscoreESV_SV_EEEEENS4_23SM90_TMA_LOAD_MULTICASTENS4_14ComposedLayoutINS4_7SwizzleILi2ELi4ELi3EEENS4_18smem_ptr_flag_bitsILi8EEENSQ_INS5_IJNSA_ILi8EEESF_EEENS5_IJSF_SC_EEEEEEEvNS4_8identityESY_S18_vS19_EENS_8epilogue10collective18CollectiveEpilogueINS1B_23Sm100TmaWarpSpecializedILi1ELi1ELi32ELb0ELb0EEEJSG_NS5_IJNSQ_ISF_SC_EES1G_EEEaSH_aSH_NS1B_6fusion15FusionCallbacksIS1F_NS1I_17LinearCombinationIaiaiLNS_15FloatRoundStyleE2EEESG_S1H_JEEENS4_5SM1004TMEM4LOAD26SM100_TMEM_LOAD_16dp32b32xENS4_13SM90_TMA_LOADES18_NS4_39AutoVectorizingCopyWithAssumedAlignmentILi128EEENS4_14SM90_TMA_STOREES18_S1U_S1U_EEEvvEEEEvNT_6ParamsE)
        /*0038*/ 	.word	0x00000000


	//----- nvinfo : EIATTR_MIN_STACK_SIZE
	.align		4
.L_27:
        /*003c*/ 	.byte	0x04, 0x12
        /*003e*/ 	.short	(.L_29 - .L_28)
	.align		4
.L_28:
        /*0040*/ 	.word	index@(_ZN7cutlass13device_kernelINS_4gemm6kernel13GemmUniversalIN4cute5tupleIJiiiiEEENS1_10collective13CollectiveMmaINS1_35MainloopSm100TmaUmmaWarpSpecializedILi27ELi2ELi4ENS5_IJNS4_1CILi2EEESB_NSA_ILi1EEEEEEEENS5_IJNSA_ILi64EEESF_SF_EEEaNS5_IJlSC_lEEEaSH_NS4_8TiledMMAINS4_8MMA_AtomIJNS4_15SM100_MMA_S8_SSIaaiLi64ELi64ELNS4_4UMMA5MajorE0ELSM_0ELNSL_8SaturateE0EEEEEENS4_6LayoutINS5_IJSC_SC_SC_EEENS5_IJNSA_ILi0EEESS_SS_EEEEENS5_IJNS4_10UnderscoreESV_SV_EEEEENS4_23SM90_TMA_LOAD_MULTICASTENS4_14ComposedLayoutINS4_7SwizzleILi2ELi4ELi3EEENS4_18smem_ptr_flag_bitsILi8EEENSQ_INS5_IJNSA_ILi8EEESF_EEENS5_IJSF_SC_EEEEEEEvNS4_8identityESY_S18_vS19_EENS_8epilogue10collective18CollectiveEpilogueINS1B_23Sm100TmaWarpSpecializedILi1ELi1ELi32ELb0ELb0EEEJSG_NS5_IJNSQ_ISF_SC_EES1G_EEEaSH_aSH_NS1B_6fusion15FusionCallbacksIS1F_NS1I_17LinearCombinationIaiaiLNS_15FloatRoundStyleE2EEESG_S1H_JEEENS4_5SM1004TMEM4LOAD26SM100_TMEM_LOAD_16dp32b32xENS4_13SM90_TMA_LOADES18_NS4_39AutoVectorizingCopyWithAssumedAlignmentILi128EEENS4_14SM90_TMA_STOREES18_S1U_S1U_EEEvvEEEEvNT_6ParamsE)
        /*0044*/ 	.word	0x00000000
.L_29:


//--------------------- .nv.compat                --------------------------
	.section	.nv.compat,"",@"SHT_CUDA_COMPAT_INFO"
	.align	4
        /*0000*/ 	.byte	0x02, 0x09, 0x01, 0x00, 0x02, 0x02, 0x03, 0x00, 0x02, 0x05, 0x06, 0x00, 0x03, 0x07, 0x01, 0x01
        /*0010*/ 	.byte	0x02, 0x03, 0x01, 0x00, 0x02, 0x06, 0x01, 0x00, 0x04, 0x0b, 0x08, 0x00, 0x01, 0x00, 0x00, 0x00
        /*0020*/ 	.byte	0x00, 0x00, 0x00, 0x00


//--------------------- .nv.info._ZN7cutlass13device_kernelINS_4gemm6kernel13GemmUniversalIN4cute5tupleIJiiiiEEENS1_10collective13CollectiveMmaINS1_35MainloopSm100TmaUmmaWarpSpecializedILi27ELi2ELi4ENS5_IJNS4_1CILi2EEESB_NSA_ILi1EEEEEEEENS5_IJNSA_ILi64EEESF_SF_EEEaNS5_IJlSC_lEEEaSH_NS4_8TiledMMAINS4_8MMA_AtomIJNS4_15SM100_MMA_S8_SSIaaiLi64ELi64ELNS4_4UMMA5MajorE0ELSM_0ELNSL_8SaturateE0EEEEEENS4_6LayoutINS5_IJSC_SC_SC_EEENS5_IJNSA_ILi0EEESS_SS_EEEEENS5_IJNS4_10UnderscoreESV_SV_EEEEENS4_23SM90_TMA_LOAD_MULTICASTENS4_14ComposedLayoutINS4_7SwizzleILi2ELi4ELi3EEENS4_18smem_ptr_flag_bitsILi8EEENSQ_INS5_IJNSA_ILi8EEESF_EEENS5_IJSF_SC_EEEEEEEvNS4_8identityESY_S18_vS19_EENS_8epilogue10collective18CollectiveEpilogueINS1B_23Sm100TmaWarpSpecializedILi1ELi1ELi32ELb0ELb0EEEJSG_NS5_IJNSQ_ISF_SC_EES1G_EEEaSH_aSH_NS1B_6fusion15FusionCallbacksIS1F_NS1I_17LinearCombinationIaiaiLNS_15FloatRoundStyleE2EEESG_S1H_JEEENS4_5SM1004TMEM4LOAD26SM100_TMEM_LOAD_16dp32b32xENS4_13SM90_TMA_LOADES18_NS4_39AutoVectorizingCopyWithAssumedAlignmentILi128EEENS4_14SM90_TMA_STOREES18_S1U_S1U_EEEvvEEEEvNT_6ParamsE --------------------------
	.section	.nv.info._ZN7cutlass13device_kernelINS_4gemm6kernel13GemmUniversalIN4cute5tupleIJiiiiEEENS1_10collective13CollectiveMmaINS1_35MainloopSm100TmaUmmaWarpSpecializedILi27ELi2ELi4ENS5_IJNS4_1CILi2EEESB_NSA_ILi1EEEEEEEENS5_IJNSA_ILi64EEESF_SF_EEEaNS5_IJlSC_lEEEaSH_NS4_8TiledMMAINS4_8MMA_AtomIJNS4_15SM100_MMA_S8_SSIaaiLi64ELi64ELNS4_4UMMA5MajorE0ELSM_0ELNSL_8SaturateE0EEEEEENS4_6LayoutINS5_IJSC_SC_SC_EEENS5_IJNSA_ILi0EEESS_SS_EEEEENS5_IJNS4_10UnderscoreESV_SV_EEEEENS4_23SM90_TMA_LOAD_MULTICASTENS4_14ComposedLayoutINS4_7SwizzleILi2ELi4ELi3EEENS4_18smem_ptr_flag_bitsILi8EEENSQ_INS5_IJNSA_ILi8EEESF_EEENS5_IJSF_SC_EEEEEEEvNS4_8identityESY_S18_vS19_EENS_8epilogue10collective18CollectiveEpilogueINS1B_23Sm100TmaWarpSpecializedILi1ELi1ELi32ELb0ELb0EEEJSG_NS5_IJNSQ_ISF_SC_EES1G_EEEaSH_aSH_NS1B_6fusion15FusionCallbacksIS1F_NS1I_17LinearCombinationIaiaiLNS_15FloatRoundStyleE2EEESG_S1H_JEEENS4_5SM1004TMEM4LOAD26SM100_TMEM_LOAD_16dp32b32xENS4_13SM90_TMA_LOADES18_NS4_39AutoVectorizingCopyWithAssumedAlignmentILi128EEENS4_14SM90_TMA_STOREES18_S1U_S1U_EEEvvEEEEvNT_6ParamsE,"",@"SHT_CUDA_INFO"
	.sectionflags	@""
	.align	4


	//----- nvinfo : EIATTR_CUDA_API_VERSION
	.align		4
        /*0000*/ 	.byte	0x04, 0x37
        /*0002*/ 	.short	(.L_31 - .L_30)
.L_30:
        /*0004*/ 	.word	0x00000082


	//----- nvinfo : EIATTR_KPARAM_INFO
	.align		4
.L_31:
        /*0008*/ 	.byte	0x04, 0x17
        /*000a*/ 	.short	(.L_33 - .L_32)
.L_32:
        /*000c*/ 	.word	0x00000000
        /*0010*/ 	.short	0x0000
        /*0012*/ 	.short	0x0000
        /*0014*/ 	.byte	0x00, 0xf0, 0x01, 0x20


	//----- nvinfo : EIATTR_AT_ENTRY_FRAGMENTS
	.align		4
.L_33:
        /*0018*/ 	.byte	0x04, 0x4f
        /*001a*/ 	.short	(.L_35 - .L_34)


	//   ....[0]....
.L_34:
        /*001c*/ 	.word	0x00000006


	//----- nvinfo : EIATTR_RESERVED_SMEM_USED
	.align		4
.L_35:
        /*0020*/ 	.byte	0x01, 0x41
	.zero		2


	//----- nvinfo : EIATTR_SPARSE_MMA_MASK
	.align		4
        /*0024*/ 	.byte	0x03, 0x50
        /*0026*/ 	.short	0x0000


	//----- nvinfo : EIATTR_TCGEN05_1CTA_USED
	.align		4
        /*0028*/ 	.byte	0x01, 0x51
	.zero		2


	//----- nvinfo : EIATTR_MAXREG_COUNT
	.align		4
        /*002c*/ 	.byte	0x03, 0x1b
        /*002e*/ 	.short	0x00ff


	//----- nvinfo : EIATTR_NUM_BARRIERS
	.align		4
        /*0030*/ 	.byte	0x02, 0x4c
        /*0032*/ 	.byte	0x07
	.zero		1


	//----- nvinfo : EIATTR_EXTERNS
	.align		4
        /*0034*/ 	.byte	0x04, 0x0f
        /*0036*/ 	.short	(.L_37 - .L_36)


	//   ....[0]....
	.align		4
.L_36:
        /*0038*/ 	.word	index@(__assertfail)


	//----- nvinfo : EIATTR_MERCURY_ISA_VERSION
	.align		4
.L_37:
        /*003c*/ 	.byte	0x03, 0x5f
        /*003e*/ 	.short	0x0101


	//----- nvinfo : EIATTR_INT_WARP_WIDE_INSTR_OFFSETS
	.align		4
        /*0040*/ 	.byte	0x04, 0x31
        /*0042*/ 	.short	(.L_39 - .L_38)


	//   ....[0]....
.L_38:
        /*0044*/ 	.word	0x00004ce0


	//   ....[1]....
        /*0048*/ 	.word	0x00004d10


	//   ....[2]....
        /*004c*/ 	.word	0x00004d30


	//   ....[3]....
        /*0050*/ 	.word	0x00005860


	//   ....[4]....
        /*0054*/ 	.word	0x00005910


	//----- nvinfo : EIATTR_COOP_GROUP_MASK_REGIDS
	.align		4
.L_39:
        /*0058*/ 	.byte	0x04, 0x29
        /*005a*/ 	.short	(.L_41 - .L_40)


	//   ....[0]....
.L_40:
        /*005c*/ 	.word	0xffffffff


	//   ....[1]....
        /*0060*/ 	.word	0xffffffff


	//   ....[2]....
        /*0064*/ 	.word	0xffffffff


	//   ....[3]....
        /*0068*/ 	.word	0xffffffff


	//   ....[4]....
        /*006c*/ 	.word	0xffffffff


	//   ....[5]....
        /*0070*/ 	.word	0xffffffff


	//   ....[6]....
        /*0074*/ 	.word	0xffffffff


	//   ....[7]....
        /*0078*/ 	.word	0xffffffff


	//   ....[8]....
        /*007c*/ 	.word	0xffffffff


	//   ....[9]....
        /*0080*/ 	.word	0xffffffff


	//   ....[10]....
        /*0084*/ 	.word	0xffffffff


	//   ....[11]....
        /*0088*/ 	.word	0xffffffff


	//   ....[12]....
        /*008c*/ 	.word	0xffffffff


	//   ....[13]....
        /*0090*/ 	.word	0xffffffff


	//----- nvinfo : EIATTR_COOP_GROUP_INSTR_OFFSETS
	.align		4
.L_41:
        /*0094*/ 	.byte	0x04, 0x28
        /*0096*/ 	.short	(.L_43 - .L_42)


	//   ....[0]....
.L_42:
        /*0098*/ 	.word	0x00000080


	//   ....[1]....
        /*009c*/ 	.word	0x000004e0


	//   ....[2]....
        /*00a0*/ 	.word	0x000009a0


	//   ....[3]....
        /*00a4*/ 	.word	0x00000ae0


	//   ....[4]....
        /*00a8*/ 	.word	0x00000be0


	//   ....[5]....
        /*00ac*/ 	.word	0x00000d50


	//   ....[6]....
        /*00b0*/ 	.word	0x00000ef0


	//   ....[7]....
        /*00b4*/ 	.word	0x000010a0


	//   ....[8]....
        /*00b8*/ 	.word	0x00002420


	//   ....[9]....
        /*00bc*/ 	.word	0x00003fb0


	//   ....[10]....
        /*00c0*/ 	.word	0x000041c0


	//   ....[11]....
        /*00c4*/ 	.word	0x000041f0


	//   ....[12]....
        /*00c8*/ 	.word	0x00004bc0


	//   ....[13]....
        /*00cc*/ 	.word	0x00004df0


	//----- nvinfo : EIATTR_VRC_CTA_INIT_COUNT
	.align		4
.L_43:
        /*00d0*/ 	.byte	0x02, 0x4a
        /*00d2*/ 	.byte	0x80
	.zero		1


	//----- nvinfo : EIATTR_SYSCALL_OFFSETS
	.align		4
        /*00d4*/ 	.byte	0x04, 0x46
        /*00d6*/ 	.short	(.L_45 - .L_44)


	//   ....[0]....
.L_44:
        /*00d8*/ 	.word	0x00006470


	//   ....[1]....
        /*00dc*/ 	.word	0x000065b0


	//   ....[2]....
        /*00e0*/ 	.word	0x00006d30


	//----- nvinfo : EIATTR_MBARRIER_INSTR_OFFSETS
	.align		4
.L_45:
        /*00e4*/ 	.byte	0x04, 0x39
        /*00e6*/ 	.short	(.L_47 - .L_46)


	//   ....[0]....
.L_46:
        /*00e8*/ 	.word	0x00000620
        /*00ec*/ 	.word	0x000000ff
        /*00f0*/ 	.word	0x00000000
        /*00f4*/ 	.short	0x0100
        /*00f6*/ 	.byte	0x04
	.zero		1


	//   ....[1]....
        /*00f8*/ 	.word	0x00000630
        /*00fc*/ 	.word	0x000000ff
        /*0100*/ 	.word	0x000000d8
        /*0104*/ 	.short	0x0100
        /*0106*/ 	.byte	0x04
	.zero		1


	//   ....[2]....
        /*0108*/ 	.word	0x00000640
        /*010c*/ 	.word	0x000000ff
        /*0110*/ 	.word	0x00000008
        /*0114*/ 	.short	0x0100
        /*0116*/ 	.byte	0x04
	.zero		1


	//   ....[3]....
        /*0118*/ 	.word	0x00000650
        /*011c*/ 	.word	0x000000ff
        /*0120*/ 	.word	0x000000e0
        /*0124*/ 	.short	0x0100
        /*0126*/ 	.byte	0x04
	.zero		1


	//   ....[4]....
        /*0128*/ 	.word	0x00000660
        /*012c*/ 	.word	0x000000ff
        /*0130*/ 	.word	0x00000010
        /*0134*/ 	.short	0x0100
        /*0136*/ 	.byte	0x04
	.zero		1


	//   ....[5]....
        /*0138*/ 	.word	0x00000670
        /*013c*/ 	.word	0x000000ff
        /*0140*/ 	.word	0x000000e8
        /*0144*/ 	.short	0x0100
        /*0146*/ 	.byte	0x04
	.zero		1


	//   ....[6]....
        /*0148*/ 	.word	0x00000680
        /*014c*/ 	.word	0x000000ff
        /*0150*/ 	.word	0x00000018
        /*0154*/ 	.short	0x0100
        /*0156*/ 	.byte	0x04
	.zero		1


	//   ....[7]....
        /*0158*/ 	.word	0x00000690
        /*015c*/ 	.word	0x000000ff
        /*0160*/ 	.word	0x000000f0
        /*0164*/ 	.short	0x0100
        /*0166*/ 	.byte	0x04
	.zero		1


	//   ....[8]....
        /*0168*/ 	.word	0x000006a0
        /*016c*/ 	.word	0x000000ff
        /*0170*/ 	.word	0x00000020
        /*0174*/ 	.short	0x0100
        /*0176*/ 	.byte	0x04
	.zero		1


	//   ....[9]....
        /*0178*/ 	.word	0x000006b0
        /*017c*/ 	.word	0x000000ff
        /*0180*/ 	.word	0x000000f8
        /*0184*/ 	.short	0x0100
        /*0186*/ 	.byte	0x04
	.zero		1


	//   ....[10]....
        /*0188*/ 	.word	0x000006c0
        /*018c*/ 	.word	0x000000ff
        /*0190*/ 	.word	0x00000028
        /*0194*/ 	.short	0x0100
        /*0196*/ 	.byte	0x04
	.zero		1


	//   ....[11]....
        /*0198*/ 	.word	0x000006d0
        /*019c*/ 	.word	0x000000ff
        /*01a0*/ 	.word	0x00000100
        /*01a4*/ 	.short	0x0100
        /*01a6*/ 	.byte	0x04
	.zero		1


	//   ....[12]....
        /*01a8*/ 	.word	0x000006e0
        /*01ac*/ 	.word	0x000000ff
        /*01b0*/ 	.word	0x00000030
        /*01b4*/ 	.short	0x0100
        /*01b6*/ 	.byte	0x04
	.zero		1


	//   ....[13]....
        /*01b8*/ 	.word	0x000006f0
        /*01bc*/ 	.word	0x000000ff
        /*01c0*/ 	.word	0x00000108
        /*01c4*/ 	.short	0x0100
        /*01c6*/ 	.byte	0x04
	.zero		1


	//   ....[14]....
        /*01c8*/ 	.word	0x00000700
        /*01cc*/ 	.word	0x000000ff
        /*01d0*/ 	.word	0x00000038
        /*01d4*/ 	.short	0x0100
        /*01d6*/ 	.byte	0x04
	.zero		1


	//   ....[15]....
        /*01d8*/ 	.word	0x00000710
        /*01dc*/ 	.word	0x000000ff
        /*01e0*/ 	.word	0x00000110
        /*01e4*/ 	.short	0x0100
        /*01e6*/ 	.byte	0x04
	.zero		1


	//   ....[16]....
        /*01e8*/ 	.word	0x00000720
        /*01ec*/ 	.word	0x000000ff
        /*01f0*/ 	.word	0x00000040
        /*01f4*/ 	.short	0x0100
        /*01f6*/ 	.byte	0x04
	.zero		1


	//   ....[17]....
        /*01f8*/ 	.word	0x00000730
        /*01fc*/ 	.word	0x000000ff
        /*0200*/ 	.word	0x00000118
        /*0204*/ 	.short	0x0100
        /*0206*/ 	.byte	0x04
	.zero		1


	//   ....[18]....
        /*0208*/ 	.word	0x00000740
        /*020c*/ 	.word	0x000000ff
        /*0210*/ 	.word	0x00000048
        /*0214*/ 	.short	0x0100
        /*0216*/ 	.byte	0x04
	.zero		1


	//   ....[19]....
        /*0218*/ 	.word	0x00000750
        /*021c*/ 	.word	0x000000ff
        /*0220*/ 	.word	0x00000120
        /*0224*/ 	.short	0x0100
        /*0226*/ 	.byte	0x04
	.zero		1


	//   ....[20]....
        /*0228*/ 	.word	0x00000760
        /*022c*/ 	.word	0x000000ff
        /*0230*/ 	.word	0x00000050
        /*0234*/ 	.short	0x0100
        /*0236*/ 	.byte	0x04
	.zero		1


	//   ....[21]....
        /*0238*/ 	.word	0x00000770
        /*023c*/ 	.word	0x000000ff
        /*0240*/ 	.word	0x00000128
        /*0244*/ 	.short	0x0100
        /*0246*/ 	.byte	0x04
	.zero		1


	//   ....[22]....
        /*0248*/ 	.word	0x00000780
        /*024c*/ 	.word	0x000000ff
        /*0250*/ 	.word	0x00000058
        /*0254*/ 	.short	0x0100
        /*0256*/ 	.byte	0x04
	.zero		1


	//   ....[23]....
        /*0258*/ 	.word	0x00000790
        /*025c*/ 	.word	0x000000ff
        /*0260*/ 	.word	0x00000130
        /*0264*/ 	.short	0x0100
        /*0266*/ 	.byte	0x04
	.zero		1


	//   ....[24]....
        /*0268*/ 	.word	0x000007a0
        /*026c*/ 	.word	0x000000ff
        /*0270*/ 	.word	0x00000060
        /*0274*/ 	.short	0x0100
        /*0276*/ 	.byte	0x04
	.zero		1


	//   ....[25]....
        /*0278*/ 	.word	0x000007b0
        /*027c*/ 	.word	0x000000ff
        /*0280*/ 	.word	0x00000138
        /*0284*/ 	.short	0x0100
        /*0286*/ 	.byte	0x04
	.zero		1


	//   ....[26]....
        /*0288*/ 	.word	0x000007c0
        /*028c*/ 	.word	0x000000ff
        /*0290*/ 	.word	0x00000068
        /*0294*/ 	.short	0x0100
        /*0296*/ 	.byte	0x04
	.zero		1


	//   ....[27]....
        /*0298*/ 	.word	0x000007d0
        /*029c*/ 	.word	0x000000ff
        /*02a0*/ 	.word	0x00000140
        /*02a4*/ 	.short	0x0100
        /*02a6*/ 	.byte	0x04
	.zero		1


	//   ....[28]....
        /*02a8*/ 	.word	0x000007e0
        /*02ac*/ 	.word	0x000000ff
        /*02b0*/ 	.word	0x00000070
        /*02b4*/ 	.short	0x0100
        /*02b6*/ 	.byte	0x04
	.zero		1


	//   ....[29]....
        /*02b8*/ 	.word	0x000007f0
        /*02bc*/ 	.word	0x000000ff
        /*02c0*/ 	.word	0x00000148
        /*02c4*/ 	.short	0x0100
        /*02c6*/ 	.byte	0x04
	.zero		1


	//   ....[30]....
        /*02c8*/ 	.word	0x00000800
        /*02cc*/ 	.word	0x000000ff
        /*02d0*/ 	.word	0x00000078
        /*02d4*/ 	.short	0x0100
        /*02d6*/ 	.byte	0x04
	.zero		1


	//   ....[31]....
        /*02d8*/ 	.word	0x00000810
        /*02dc*/ 	.word	0x000000ff
        /*02e0*/ 	.word	0x00000150
        /*02e4*/ 	.short	0x0100
        /*02e6*/ 	.byte	0x04
	.zero		1


	//   ....[32]....
        /*02e8*/ 	.word	0x00000820
        /*02ec*/ 	.word	0x000000ff
        /*02f0*/ 	.word	0x00000080
        /*02f4*/ 	.short	0x0100
        /*02f6*/ 	.byte	0x04
	.zero		1


	//   ....[33]....
        /*02f8*/ 	.word	0x00000830
        /*02fc*/ 	.word	0x000000ff
        /*0300*/ 	.word	0x00000158
        /*0304*/ 	.short	0x0100
        /*0306*/ 	.byte	0x04
	.zero		1


	//   ....[34]....
        /*0308*/ 	.word	0x00000840
        /*030c*/ 	.word	0x000000ff
        /*0310*/ 	.word	0x00000088
        /*0314*/ 	.short	0x0100
        /*0316*/ 	.byte	0x04
	.zero		1


	//   ....[35]....
        /*0318*/ 	.word	0x00000850
        /*031c*/ 	.word	0x000000ff
        /*0320*/ 	.word	0x00000160
        /*0324*/ 	.short	0x0100
        /*0326*/ 	.byte	0x04
	.zero		1


	//   ....[36]....
        /*0328*/ 	.word	0x00000860
        /*032c*/ 	.word	0x000000ff
        /*0330*/ 	.word	0x00000090
        /*0334*/ 	.short	0x0100
        /*0336*/ 	.byte	0x04
	.zero		1


	//   ....[37]....
        /*0338*/ 	.word	0x00000870
        /*033c*/ 	.word	0x000000ff
        /*0340*/ 	.word	0x00000168
        /*0344*/ 	.short	0x0100
        /*0346*/ 	.byte	0x04
	.zero		1


	//   ....[38]....
        /*0348*/ 	.word	0x00000880
        /*034c*/ 	.word	0x000000ff
        /*0350*/ 	.word	0x00000098
        /*0354*/ 	.short	0x0100
        /*0356*/ 	.byte	0x04
	.zero		1


	//   ....[39]....
        /*0358*/ 	.word	0x00000890
        /*035c*/ 	.word	0x000000ff
        /*0360*/ 	.word	0x00000170
        /*0364*/ 	.short	0x0100
        /*0366*/ 	.byte	0x04
	.zero		1


	//   ....[40]....
        /*0368*/ 	.word	0x000008a0
        /*036c*/ 	.word	0x000000ff
        /*0370*/ 	.word	0x000000a0
        /*0374*/ 	.short	0x0100
        /*0376*/ 	.byte	0x04
	.zero		1


	//   ....[41]....
        /*0378*/ 	.word	0x000008b0
        /*037c*/ 	.word	0x000000ff
        /*0380*/ 	.word	0x00000178
        /*0384*/ 	.short	0x0100
        /*0386*/ 	.byte	0x04
	.zero		1


	//   ....[42]....
        /*0388*/ 	.word	0x000008c0
        /*038c*/ 	.word	0x000000ff
        /*0390*/ 	.word	0x000000a8
        /*0394*/ 	.short	0x0100
        /*0396*/ 	.byte	0x04
	.zero		1


	//   ....[43]....
        /*0398*/ 	.word	0x000008d0
        /*039c*/ 	.word	0x000000ff
        /*03a0*/ 	.word	0x00000180
        /*03a4*/ 	.short	0x0100
        /*03a6*/ 	.byte	0x04
	.zero		1


	//   ....[44]....
        /*03a8*/ 	.word	0x000008e0
        /*03ac*/ 	.word	0x000000ff
        /*03b0*/ 	.word	0x000000b0
        /*03b4*/ 	.short	0x0100
        /*03b6*/ 	.byte	0x04
	.zero		1


	//   ....[45]....
        /*03b8*/ 	.word	0x000008f0
        /*03bc*/ 	.word	0x000000ff
        /*03c0*/ 	.word	0x00000188
        /*03c4*/ 	.short	0x0100
        /*03c6*/ 	.byte	0x04
	.zero		1


	//   ....[46]....
        /*03c8*/ 	.word	0x00000900
        /*03cc*/ 	.word	0x000000ff
        /*03d0*/ 	.word	0x000000b8
        /*03d4*/ 	.short	0x0100
        /*03d6*/ 	.byte	0x04
	.zero		1


	//   ....[47]....
        /*03d8*/ 	.word	0x00000910
        /*03dc*/ 	.word	0x000000ff
        /*03e0*/ 	.word	0x00000190
        /*03e4*/ 	.short	0x0100
        /*03e6*/ 	.byte	0x04
	.zero		1


	//   ....[48]....
        /*03e8*/ 	.word	0x00000920
        /*03ec*/ 	.word	0x000000ff
        /*03f0*/ 	.word	0x000000c0
        /*03f4*/ 	.short	0x0100
        /*03f6*/ 	.byte	0x04
	.zero		1


	//   ....[49]....
        /*03f8*/ 	.word	0x00000930
        /*03fc*/ 	.word	0x000000ff
        /*0400*/ 	.word	0x00000198
        /*0404*/ 	.short	0x0100
        /*0406*/ 	.byte	0x04
	.zero		1


	//   ....[50]....
        /*0408*/ 	.word	0x00000940
        /*040c*/ 	.word	0x000000ff
        /*0410*/ 	.word	0x000000c8
        /*0414*/ 	.short	0x0100
        /*0416*/ 	.byte	0x04
	.zero		1


	//   ....[51]....
        /*0418*/ 	.word	0x00000950
        /*041c*/ 	.word	0x000000ff
        /*0420*/ 	.word	0x000001a0
        /*0424*/ 	.short	0x0100
        /*0426*/ 	.byte	0x04
	.zero		1


	//   ....[52]....
        /*0428*/ 	.word	0x00000960
        /*042c*/ 	.word	0x000000ff
        /*0430*/ 	.word	0x000000d0
        /*0434*/ 	.short	0x0100
        /*0436*/ 	.byte	0x04
	.zero		1


	//   ....[53]....
        /*0438*/ 	.word	0x00000970
        /*043c*/ 	.word	0x000000ff
        /*0440*/ 	.word	0x000001a8
        /*0444*/ 	.short	0x0100
        /*0446*/ 	.byte	0x04
	.zero		1


	//   ....[54]....
        /*0448*/ 	.word	0x00000ab0
        /*044c*/ 	.word	0x000000ff
        /*0450*/ 	.word	0x000001b0
        /*0454*/ 	.short	0x0100
        /*0456*/ 	.byte	0x04
	.zero		1


	//   ....[55]....
        /*0458*/ 	.word	0x00000ac0
        /*045c*/ 	.word	0x000000ff
        /*0460*/ 	.word	0x000001b8
        /*0464*/ 	.short	0x0100
        /*0466*/ 	.byte	0x04
	.zero		1


	//   ....[56]....
        /*0468*/ 	.word	0x00000bb0
        /*046c*/ 	.word	0x000000ff
        /*0470*/ 	.word	0x000001c0
        /*0474*/ 	.short	0x0100
        /*0476*/ 	.byte	0x06
	.zero		1


	//   ....[57]....
        /*0478*/ 	.word	0x00000bc0
        /*047c*/ 	.word	0x000000ff
        /*0480*/ 	.word	0x000001c8
        /*0484*/ 	.short	0x0100
        /*0486*/ 	.byte	0x06
	.zero		1


	//   ....[58]....
        /*0488*/ 	.word	0x00000d00
        /*048c*/ 	.word	0x000000ff
        /*0490*/ 	.word	0x000001d0
        /*0494*/ 	.short	0x0100
        /*0496*/ 	.byte	0x06
	.zero		1


	//   ....[59]....
        /*0498*/ 	.word	0x00000d10
        /*049c*/ 	.word	0x000000ff
        /*04a0*/ 	.word	0x000001e0
        /*04a4*/ 	.short	0x0100
        /*04a6*/ 	.byte	0x06
	.zero		1


	//   ....[60]....
        /*04a8*/ 	.word	0x00000d20
        /*04ac*/ 	.word	0x000000ff
        /*04b0*/ 	.word	0x000001d8
        /*04b4*/ 	.short	0x0100
        /*04b6*/ 	.byte	0x06
	.zero		1


	//   ....[61]....
        /*04b8*/ 	.word	0x00000d30
        /*04bc*/ 	.word	0x000000ff
        /*04c0*/ 	.word	0x000001e8
        /*04c4*/ 	.short	0x0100
        /*04c6*/ 	.byte	0x06
	.zero		1


	//   ....[62]....
        /*04c8*/ 	.word	0x00000e60
        /*04cc*/ 	.word	0x000000ff
        /*04d0*/ 	.word	0x000001f0
        /*04d4*/ 	.short	0x0100
        /*04d6*/ 	.byte	0x04
	.zero		1


	//   ....[63]....
        /*04d8*/ 	.word	0x00000e70
        /*04dc*/ 	.word	0x000000ff
        /*04e0*/ 	.word	0x00000210
        /*04e4*/ 	.short	0x0100
        /*04e6*/ 	.byte	0x04
	.zero		1


	//   ....[64]....
        /*04e8*/ 	.word	0x00000e80
        /*04ec*/ 	.word	0x000000ff
        /*04f0*/ 	.word	0x000001f8
        /*04f4*/ 	.short	0x0100
        /*04f6*/ 	.byte	0x04
	.zero		1


	//   ....[65]....
        /*04f8*/ 	.word	0x00000e90
        /*04fc*/ 	.word	0x000000ff
        /*0500*/ 	.word	0x00000218
        /*0504*/ 	.short	0x0100
        /*0506*/ 	.byte	0x04
	.zero		1


	//   ....[66]....
        /*0508*/ 	.word	0x00000ea0
        /*050c*/ 	.word	0x000000ff
        /*0510*/ 	.word	0x00000200
        /*0514*/ 	.short	0x0100
        /*0516*/ 	.byte	0x04
	.zero		1


	//   ....[67]....
        /*0518*/ 	.word	0x00000eb0
        /*051c*/ 	.word	0x000000ff
        /*0520*/ 	.word	0x00000220
        /*0524*/ 	.short	0x0100
        /*0526*/ 	.byte	0x04
	.zero		1


	//   ....[68]....
        /*0528*/ 	.word	0x00000ec0
        /*052c*/ 	.word	0x000000ff
        /*0530*/ 	.word	0x00000208
        /*0534*/ 	.short	0x0100
        /*0536*/ 	.byte	0x04
	.zero		1


	//   ....[69]....
        /*0538*/ 	.word	0x00000ed0
        /*053c*/ 	.word	0x000000ff
        /*0540*/ 	.word	0x00000228
        /*0544*/ 	.short	0x0100
        /*0546*/ 	.byte	0x04
	.zero		1


	//   ....[70]....
        /*0548*/ 	.word	0x00000fc0
        /*054c*/ 	.word	0x000000ff
        /*0550*/ 	.word	0x00000230
        /*0554*/ 	.short	0x0100
        /*0556*/ 	.byte	0x04
	.zero		1


	//   ....[71]....
        /*0558*/ 	.word	0x00000fd0
        /*055c*/ 	.word	0x000000ff
        /*0560*/ 	.word	0x00000240
        /*0564*/ 	.short	0x0100
        /*0566*/ 	.byte	0x04
	.zero		1


	//   ....[72]....
        /*0568*/ 	.word	0x00000fe0
        /*056c*/ 	.word	0x000000ff
        /*0570*/ 	.word	0x00000238
        /*0574*/ 	.short	0x0100
        /*0576*/ 	.byte	0x04
	.zero		1


	//   ....[73]....
        /*0578*/ 	.word	0x00000ff0
        /*057c*/ 	.word	0x000000ff
        /*0580*/ 	.word	0x00000248
        /*0584*/ 	.short	0x0100
        /*0586*/ 	.byte	0x04
	.zero		1


	//   ....[74]....
        /*0588*/ 	.word	0x00001c50
        /*058c*/ 	.word	0x00000000
        /*0590*/ 	.word	0x00000240
        /*0594*/ 	.short	0x010a
        /*0596*/ 	.byte	0xff
	.zero		1


	//   ....[75]....
        /*0598*/ 	.word	0x00001c80
        /*059c*/ 	.word	0x00000000
        /*05a0*/ 	.word	0x00000230
        /*05a4*/ 	.short	0x0101
        /*05a6*/ 	.byte	0xff
	.zero		1


	//   ....[76]....
        /*05a8*/ 	.word	0x00001d60
        /*05ac*/ 	.word	0x000000ff
        /*05b0*/ 	.word	0x000000d8
        /*05b4*/ 	.short	0x010a
        /*05b6*/ 	.byte	0x04
	.zero		1


	//   ....[77]....
        /*05b8*/ 	.word	0x00001de0
        /*05bc*/ 	.word	0x000000ff
        /*05c0*/ 	.word	0x000000d8
        /*05c4*/ 	.short	0x010a
        /*05c6*/ 	.byte	0x21
	.zero		1


	//   ....[78]....
        /*05c8*/ 	.word	0x00001f70
        /*05cc*/ 	.word	0x000000ff
        /*05d0*/ 	.word	0x000000d8
        /*05d4*/ 	.short	0x010a
        /*05d6*/ 	.byte	0x08
	.zero		1


	//   ....[79]....
        /*05d8*/ 	.word	0x000020b0
        /*05dc*/ 	.word	0x000000ff
        /*05e0*/ 	.word	0x000001c8
        /*05e4*/ 	.short	0x0101
        /*05e6*/ 	.byte	0x06
	.zero		1


	//   ....[80]....
        /*05e8*/ 	.word	0x000020d0
        /*05ec*/ 	.word	0x000000ff
        /*05f0*/ 	.word	0x000000d8
        /*05f4*/ 	.short	0x010a
        /*05f6*/ 	.byte	0x04
	.zero		1


	//   ....[81]....
        /*05f8*/ 	.word	0x00002150
        /*05fc*/ 	.word	0x000000ff
        /*0600*/ 	.word	0x000000d8
        /*0604*/ 	.short	0x010a
        /*0606*/ 	.byte	0x11
	.zero		1


	//   ....[82]....
        /*0608*/ 	.word	0x000022e0
        /*060c*/ 	.word	0x000000ff
        /*0610*/ 	.word	0x000000d8
        /*0614*/ 	.short	0x010a
        /*0616*/ 	.byte	0x07
	.zero		1


	//   ....[83]....
        /*0618*/ 	.word	0x00002450
        /*061c*/ 	.word	0x00000003
        /*0620*/ 	.word	0x000001d0
        /*0624*/ 	.short	0x010a
        /*0626*/ 	.byte	0xff
	.zero		1


	//   ....[84]....
        /*0628*/ 	.word	0x000025a0
        /*062c*/ 	.word	0x00000000
        /*0630*/ 	.word	0x00000000
        /*0634*/ 	.short	0x0101
        /*0636*/ 	.byte	0xff
	.zero		1


	//   ....[85]....
        /*0638*/ 	.word	0x00002b40
        /*063c*/ 	.word	0x000000ff
        /*0640*/ 	.word	0x00000000
        /*0644*/ 	.short	0x010a
        /*0646*/ 	.byte	0x04
	.zero		1


	//   ....[86]....
        /*0648*/ 	.word	0x00002bd0
        /*064c*/ 	.word	0x000000ff
        /*0650*/ 	.word	0x00000000
        /*0654*/ 	.short	0x010a
        /*0656*/ 	.byte	0x05
	.zero		1


	//   ....[87]....
        /*0658*/ 	.word	0x00002c60
        /*065c*/ 	.word	0x000000ff
        /*0660*/ 	.word	0x00000000
        /*0664*/ 	.short	0x010a
        /*0666*/ 	.byte	0x05
	.zero		1


	//   ....[88]....
        /*0668*/ 	.word	0x00002cf0
        /*066c*/ 	.word	0x000000ff
        /*0670*/ 	.word	0x00000000
        /*0674*/ 	.short	0x010a
        /*0676*/ 	.byte	0x05
	.zero		1


	//   ....[89]....
        /*0678*/ 	.word	0x00002d80
        /*067c*/ 	.word	0x000000ff
        /*0680*/ 	.word	0x00000000
        /*0684*/ 	.short	0x010a
        /*0686*/ 	.byte	0x05
	.zero		1


	//   ....[90]....
        /*0688*/ 	.word	0x00002e10
        /*068c*/ 	.word	0x000000ff
        /*0690*/ 	.word	0x00000000
        /*0694*/ 	.short	0x010a
        /*0696*/ 	.byte	0x05
	.zero		1


	//   ....[91]....
        /*0698*/ 	.word	0x00002ea0
        /*069c*/ 	.word	0x000000ff
        /*06a0*/ 	.word	0x00000000
        /*06a4*/ 	.short	0x010a
        /*06a6*/ 	.byte	0x05
	.zero		1


	//   ....[92]....
        /*06a8*/ 	.word	0x00002f30
        /*06ac*/ 	.word	0x000000ff
        /*06b0*/ 	.word	0x00000000
        /*06b4*/ 	.short	0x010a
        /*06b6*/ 	.byte	0x05
	.zero		1


	//   ....[93]....
        /*06b8*/ 	.word	0x00002fc0
        /*06bc*/ 	.word	0x000000ff
        /*06c0*/ 	.word	0x00000000
        /*06c4*/ 	.short	0x010a
        /*06c6*/ 	.byte	0x05
	.zero		1


	//   ....[94]....
        /*06c8*/ 	.word	0x00003050
        /*06cc*/ 	.word	0x000000ff
        /*06d0*/ 	.word	0x00000000
        /*06d4*/ 	.short	0x010a
        /*06d6*/ 	.byte	0x05
	.zero		1


	//   ....[95]....
        /*06d8*/ 	.word	0x000030e0
        /*06dc*/ 	.word	0x000000ff
        /*06e0*/ 	.word	0x00000000
        /*06e4*/ 	.short	0x010a
        /*06e6*/ 	.byte	0x05
	.zero		1


	//   ....[96]....
        /*06e8*/ 	.word	0x00003170
        /*06ec*/ 	.word	0x000000ff
        /*06f0*/ 	.word	0x00000000
        /*06f4*/ 	.short	0x010a
        /*06f6*/ 	.byte	0x05
	.zero		1


	//   ....[97]....
        /*06f8*/ 	.word	0x00003200
        /*06fc*/ 	.word	0x000000ff
        /*0700*/ 	.word	0x00000000
        /*0704*/ 	.short	0x010a
        /*0706*/ 	.byte	0x05
	.zero		1


	//   ....[98]....
        /*0708*/ 	.word	0x00003290
        /*070c*/ 	.word	0x000000ff
        /*0710*/ 	.word	0x00000000
        /*0714*/ 	.short	0x010a
        /*0716*/ 	.byte	0x05
	.zero		1


	//   ....[99]....
        /*0718*/ 	.word	0x00003320
        /*071c*/ 	.word	0x000000ff
        /*0720*/ 	.word	0x00000000
        /*0724*/ 	.short	0x010a
        /*0726*/ 	.byte	0x05
	.zero		1


	//   ....[100]....
        /*0728*/ 	.word	0x000033b0
        /*072c*/ 	.word	0x000000ff
        /*0730*/ 	.word	0x00000000
        /*0734*/ 	.short	0x010a
        /*0736*/ 	.byte	0x05
	.zero		1


	//   ....[101]....
        /*0738*/ 	.word	0x00003440
        /*073c*/ 	.word	0x000000ff
        /*0740*/ 	.word	0x00000000
        /*0744*/ 	.short	0x010a
        /*0746*/ 	.byte	0x05
	.zero		1


	//   ....[102]....
        /*0748*/ 	.word	0x000034d0
        /*074c*/ 	.word	0x000000ff
        /*0750*/ 	.word	0x00000000
        /*0754*/ 	.short	0x010a
        /*0756*/ 	.byte	0x05
	.zero		1


	//   ....[103]....
        /*0758*/ 	.word	0x00003560
        /*075c*/ 	.word	0x000000ff
        /*0760*/ 	.word	0x00000000
        /*0764*/ 	.short	0x010a
        /*0766*/ 	.byte	0x05
	.zero		1


	//   ....[104]....
        /*0768*/ 	.word	0x000035f0
        /*076c*/ 	.word	0x000000ff
        /*0770*/ 	.word	0x00000000
        /*0774*/ 	.short	0x010a
        /*0776*/ 	.byte	0x05
	.zero		1


	//   ....[105]....
        /*0778*/ 	.word	0x00003680
        /*077c*/ 	.word	0x000000ff
        /*0780*/ 	.word	0x00000000
        /*0784*/ 	.short	0x010a
        /*0786*/ 	.byte	0x05
	.zero		1


	//   ....[106]....
        /*0788*/ 	.word	0x00003710
        /*078c*/ 	.word	0x000000ff
        /*0790*/ 	.word	0x00000000
        /*0794*/ 	.short	0x010a
        /*0796*/ 	.byte	0x05
	.zero		1


	//   ....[107]....
        /*0798*/ 	.word	0x000037a0
        /*079c*/ 	.word	0x000000ff
        /*07a0*/ 	.word	0x00000000
        /*07a4*/ 	.short	0x010a
        /*07a6*/ 	.byte	0x05
	.zero		1


	//   ....[108]....
        /*07a8*/ 	.word	0x00003830
        /*07ac*/ 	.word	0x000000ff
        /*07b0*/ 	.word	0x00000000
        /*07b4*/ 	.short	0x010a
        /*07b6*/ 	.byte	0x05
	.zero		1


	//   ....[109]....
        /*07b8*/ 	.word	0x000038c0
        /*07bc*/ 	.word	0x000000ff
        /*07c0*/ 	.word	0x00000000
        /*07c4*/ 	.short	0x010a
        /*07c6*/ 	.byte	0x05
	.zero		1


	//   ....[110]....
        /*07c8*/ 	.word	0x00003950
        /*07cc*/ 	.word	0x000000ff
        /*07d0*/ 	.word	0x00000000
        /*07d4*/ 	.short	0x010a
        /*07d6*/ 	.byte	0x05
	.zero		1


	//   ....[111]....
        /*07d8*/ 	.word	0x000039f0
        /*07dc*/ 	.word	0x00000000
        /*07e0*/ 	.word	0x00000000
        /*07e4*/ 	.short	0x010a
        /*07e6*/ 	.byte	0xff
	.zero		1


	//   ....[112]....
        /*07e8*/ 	.word	0x00003b10
        /*07ec*/ 	.word	0x00000002
        /*07f0*/ 	.word	0x00000230
        /*07f4*/ 	.short	0x010a
        /*07f6*/ 	.byte	0xff
	.zero		1


	//   ....[113]....
        /*07f8*/ 	.word	0x00003b80
        /*07fc*/ 	.word	0x00000002
        /*0800*/ 	.word	0x00000000
        /*0804*/ 	.short	0x0101
        /*0806*/ 	.byte	0xff
	.zero		1


	//   ....[114]....
        /*0808*/ 	.word	0x00003ba0
        /*080c*/ 	.word	0x000000ff
        /*0810*/ 	.word	0x000001e0
        /*0814*/ 	.short	0x010a
        /*0816*/ 	.byte	0x04
	.zero		1


	//   ....[115]....
        /*0818*/ 	.word	0x00003cc0
        /*081c*/ 	.word	0x00000002
        /*0820*/ 	.word	0x000001d0
        /*0824*/ 	.short	0x010a
        /*0826*/ 	.byte	0xff
	.zero		1


	//   ....[116]....
        /*0828*/ 	.word	0x00003dc0
        /*082c*/ 	.word	0x00000002
        /*0830*/ 	.word	0x00000000
        /*0834*/ 	.short	0x0101
        /*0836*/ 	.byte	0xff
	.zero		1


	//   ....[117]....
        /*0838*/ 	.word	0x00003e50
        /*083c*/ 	.word	0x000000ff
        /*0840*/ 	.word	0x000001e0
        /*0844*/ 	.short	0x0106
        /*0846*/ 	.byte	0x04
	.zero		1


	//   ....[118]....
        /*0848*/ 	.word	0x00003e70
        /*084c*/ 	.word	0x000000ff
        /*0850*/ 	.word	0x000001e0
        /*0854*/ 	.short	0x010a
        /*0856*/ 	.byte	0x04
	.zero		1


	//   ....[119]....
        /*0858*/ 	.word	0x00003f00
        /*085c*/ 	.word	0x000000ff
        /*0860*/ 	.word	0x000001e0
        /*0864*/ 	.short	0x0106
        /*0866*/ 	.byte	0x07
	.zero		1


	//   ....[120]....
        /*0868*/ 	.word	0x00003f40
        /*086c*/ 	.word	0x00000000
        /*0870*/ 	.word	0x000001e0
        /*0874*/ 	.short	0x010a
        /*0876*/ 	.byte	0xff
	.zero		1


	//   ....[121]....
        /*0878*/ 	.word	0x00004450
        /*087c*/ 	.word	0x00000000
        /*0880*/ 	.word	0x000001d0
        /*0884*/ 	.short	0x010a
        /*0886*/ 	.byte	0xff
	.zero		1


	//   ....[122]....
        /*0888*/ 	.word	0x00004550
        /*088c*/ 	.word	0x00000003
        /*0890*/ 	.word	0x00000000
        /*0894*/ 	.short	0x0101
        /*0896*/ 	.byte	0xff
	.zero		1


	//   ....[123]....
        /*0898*/ 	.word	0x00004560
        /*089c*/ 	.word	0x000000ff
        /*08a0*/ 	.word	0x00000000
        /*08a4*/ 	.short	0x010a
        /*08a6*/ 	.byte	0x04
	.zero		1


	//   ....[124]....
        /*08a8*/ 	.word	0x000045e0
        /*08ac*/ 	.word	0x000000ff
        /*08b0*/ 	.word	0x00000210
        /*08b4*/ 	.short	0x010a
        /*08b6*/ 	.byte	0x17
	.zero		1


	//   ....[125]....
        /*08b8*/ 	.word	0x000046c0
        /*08bc*/ 	.word	0x000000ff
        /*08c0*/ 	.word	0x00000000
        /*08c4*/ 	.short	0x010a
        /*08c6*/ 	.byte	0x05
	.zero		1


	//   ....[126]....
        /*08c8*/ 	.word	0x00004800
        /*08cc*/ 	.word	0x000000ff
        /*08d0*/ 	.word	0x00000000
        /*08d4*/ 	.short	0x010a
        /*08d6*/ 	.byte	0x04
	.zero		1


	//   ....[127]....
        /*08d8*/ 	.word	0x000049f0
        /*08dc*/ 	.word	0x000000ff
        /*08e0*/ 	.word	0x00000000
        /*08e4*/ 	.short	0x010a
        /*08e6*/ 	.byte	0x04
	.zero		1


	//   ....[128]....
        /*08e8*/ 	.word	0x00004a80
        /*08ec*/ 	.word	0x000000ff
        /*08f0*/ 	.word	0x00000000
        /*08f4*/ 	.short	0x010a
        /*08f6*/ 	.byte	0x05
	.zero		1


	//   ....[129]....
        /*08f8*/ 	.word	0x00004b10
        /*08fc*/ 	.word	0x000000ff
        /*0900*/ 	.word	0x00000000
        /*0904*/ 	.short	0x010a
        /*0906*/ 	.byte	0x05
	.zero		1


	//   ....[130]....
        /*0908*/ 	.word	0x00004ba0
        /*090c*/ 	.word	0x000000ff
        /*0910*/ 	.word	0x00000000
        /*0914*/ 	.short	0x010a
        /*0916*/ 	.byte	0x04
	.zero		1


	//   ....[131]....
        /*0918*/ 	.word	0x00005040
        /*091c*/ 	.word	0x00000007
        /*0920*/ 	.word	0x000001d0
        /*0924*/ 	.short	0x010a
        /*0926*/ 	.byte	0xff
	.zero		1


	//   ....[132]....
        /*0928*/ 	.word	0x000051b0
        /*092c*/ 	.word	0x00000000
        /*0930*/ 	.word	0x00000000
        /*0934*/ 	.short	0x0101
        /*0936*/ 	.byte	0xff
	.zero		1


	//   ....[133]....
        /*0938*/ 	.word	0x00005620
        /*093c*/ 	.word	0x000000ff
        /*0940*/ 	.word	0x000001c8
        /*0944*/ 	.short	0x010a
        /*0946*/ 	.byte	0x11
	.zero		1


	//   ....[134]....
        /*0948*/ 	.word	0x000057a0
        /*094c*/ 	.word	0x000000ff
        /*0950*/ 	.word	0x000001b8
        /*0954*/ 	.short	0x010a
        /*0956*/ 	.byte	0x11
	.zero		1


	//   ....[135]....
        /*0958*/ 	.word	0x000059b0
        /*095c*/ 	.word	0x000000ff
        /*0960*/ 	.word	0x000001b0
        /*0964*/ 	.short	0x010b
        /*0966*/ 	.byte	0x11
	.zero		1


	//   ....[136]....
        /*0968*/ 	.word	0x000059c0
        /*096c*/ 	.word	0x000000ff
        /*0970*/ 	.word	0x00000000
        /*0974*/ 	.short	0x0101
        /*0976*/ 	.byte	0x30
	.zero		1


	//   ....[137]....
        /*0978*/ 	.word	0x00005a00
        /*097c*/ 	.word	0x00000000
        /*0980*/ 	.word	0x000001b8
        /*0984*/ 	.short	0x010a
        /*0986*/ 	.byte	0xff
	.zero		1


	//   ....[138]....
        /*0988*/ 	.word	0x00005d30
        /*098c*/ 	.word	0x00000003
        /*0990*/ 	.word	0x000001d0
        /*0994*/ 	.short	0x010a
        /*0996*/ 	.byte	0xff
	.zero		1


	//   ....[139]....
        /*0998*/ 	.word	0x00005eb0
        /*099c*/ 	.word	0x00000000
        /*09a0*/ 	.word	0x00000000
        /*09a4*/ 	.short	0x0101
        /*09a6*/ 	.byte	0xff
	.zero		1


	//   ....[140]....
        /*09a8*/ 	.word	0x00006910
        /*09ac*/ 	.word	0x000000ff
        /*09b0*/ 	.word	0x000001b0
        /*09b4*/ 	.short	0x010a
        /*09b6*/ 	.byte	0x2c
	.zero		1


	//   ....[141]....
        /*09b8*/ 	.word	0x00006920
        /*09bc*/ 	.word	0x00000010
        /*09c0*/ 	.word	0x000001f0
        /*09c4*/ 	.short	0x010a
        /*09c6*/ 	.byte	0xff
	.zero		1


	//   ....[142]....
        /*09c8*/ 	.word	0x00006ad0
        /*09cc*/ 	.word	0x000000ff
        /*09d0*/ 	.word	0x000001b0
        /*09d4*/ 	.short	0x010a
        /*09d6*/ 	.byte	0x2c
	.zero		1


	//   ....[143]....
        /*09d8*/ 	.word	0x00006bb0
        /*09dc*/ 	.word	0x000000ff
        /*09e0*/ 	.word	0x00000000
        /*09e4*/ 	.short	0x0101
        /*09e6*/ 	.byte	0x04
	.zero		1


	//   ....[144]....
        /*09e8*/ 	.word	0x00006c10
        /*09ec*/ 	.word	0x00000010
        /*09f0*/ 	.word	0x000001f0
        /*09f4*/ 	.short	0x010a
        /*09f6*/ 	.byte	0xff
	.zero		1


	//   ....[145]....
        /*09f8*/ 	.word	0x00006ed0
        /*09fc*/ 	.word	0x000000ff
        /*0a00*/ 	.word	0x00000000
        /*0a04*/ 	.short	0x0101
        /*0a06*/ 	.byte	0x04
	.zero		1


	//   ....[146]....
        /*0a08*/ 	.word	0x000078d0
        /*0a0c*/ 	.word	0x00000000
        /*0a10*/ 	.word	0x00000240
        /*0a14*/ 	.short	0x010a
        /*0a16*/ 	.byte	0xff
	.zero		1


	//   ....[147]....
        /*0a18*/ 	.word	0x00007930
        /*0a1c*/ 	.word	0x00000000
        /*0a20*/ 	.word	0x000000d8
        /*0a24*/ 	.short	0x010a
        /*0a26*/ 	.byte	0xff
	.zero		1


	//   ....[148]....
        /*0a28*/ 	.word	0x00007990
        /*0a2c*/ 	.word	0x00000000
        /*0a30*/ 	.word	0x000000d8
        /*0a34*/ 	.short	0x010a
        /*0a36*/ 	.byte	0xff
	.zero		1


	//   ....[149]....
        /*0a38*/ 	.word	0x000079e0
        /*0a3c*/ 	.word	0x00000003
        /*0a40*/ 	.word	0x000001d0
        /*0a44*/ 	.short	0x010a
        /*0a46*/ 	.byte	0xff
	.zero		1


	//   ....[150]....
        /*0a48*/ 	.word	0x00007a40
        /*0a4c*/ 	.word	0x00000000
        /*0a50*/ 	.word	0x00000000
        /*0a54*/ 	.short	0x010a
        /*0a56*/ 	.byte	0xff
	.zero		1


	//   ....[151]....
        /*0a58*/ 	.word	0x00007aa0
        /*0a5c*/ 	.word	0x00000000
        /*0a60*/ 	.word	0x00000000
        /*0a64*/ 	.short	0x010a
        /*0a66*/ 	.byte	0xff
	.zero		1


	//   ....[152]....
        /*0a68*/ 	.word	0x00007b00
        /*0a6c*/ 	.word	0x00000000
        /*0a70*/ 	.word	0x00000000
        /*0a74*/ 	.short	0x010a
        /*0a76*/ 	.byte	0xff
	.zero		1


	//   ....[153]....
        /*0a78*/ 	.word	0x00007b60
        /*0a7c*/ 	.word	0x00000000
        /*0a80*/ 	.word	0x00000000
        /*0a84*/ 	.short	0x010a
        /*0a86*/ 	.byte	0xff
	.zero		1


	//   ....[154]....
        /*0a88*/ 	.word	0x00007bc0
        /*0a8c*/ 	.word	0x00000000
        /*0a90*/ 	.word	0x00000000
        /*0a94*/ 	.short	0x010a
        /*0a96*/ 	.byte	0xff
	.zero		1


	//   ....[155]....
        /*0a98*/ 	.word	0x00007c20
        /*0a9c*/ 	.word	0x00000000
        /*0aa0*/ 	.word	0x00000000
        /*0aa4*/ 	.short	0x010a
        /*0aa6*/ 	.byte	0xff
	.zero		1


	//   ....[156]....
        /*0aa8*/ 	.word	0x00007c80
        /*0aac*/ 	.word	0x00000000
        /*0ab0*/ 	.word	0x00000000
        /*0ab4*/ 	.short	0x010a
        /*0ab6*/ 	.byte	0xff
	.zero		1


	//   ....[157]....
        /*0ab8*/ 	.word	0x00007ce0
        /*0abc*/ 	.word	0x00000000
        /*0ac0*/ 	.word	0x00000000
        /*0ac4*/ 	.short	0x010a
        /*0ac6*/ 	.byte	0xff
	.zero		1


	//   ....[158]....
        /*0ac8*/ 	.word	0x00007d40
        /*0acc*/ 	.word	0x00000000
        /*0ad0*/ 	.word	0x00000000
        /*0ad4*/ 	.short	0x010a
        /*0ad6*/ 	.byte	0xff
	.zero		1


	//   ....[159]....
        /*0ad8*/ 	.word	0x00007da0
        /*0adc*/ 	.word	0x00000000
        /*0ae0*/ 	.word	0x00000000
        /*0ae4*/ 	.short	0x010a
        /*0ae6*/ 	.byte	0xff
	.zero		1


	//   ....[160]....
        /*0ae8*/ 	.word	0x00007e00
        /*0aec*/ 	.word	0x00000000
        /*0af0*/ 	.word	0x00000000
        /*0af4*/ 	.short	0x010a
        /*0af6*/ 	.byte	0xff
	.zero		1


	//   ....[161]....
        /*0af8*/ 	.word	0x00007e60
        /*0afc*/ 	.word	0x00000000
        /*0b00*/ 	.word	0x00000000
        /*0b04*/ 	.short	0x010a
        /*0b06*/ 	.byte	0xff
	.zero		1


	//   ....[162]....
        /*0b08*/ 	.word	0x00007ec0
        /*0b0c*/ 	.word	0x00000000
        /*0b10*/ 	.word	0x00000000
        /*0b14*/ 	.short	0x010a
        /*0b16*/ 	.byte	0xff
	.zero		1


	//   ....[163]....
        /*0b18*/ 	.word	0x00007f20
        /*0b1c*/ 	.word	0x00000000
        /*0b20*/ 	.word	0x00000000
        /*0b24*/ 	.short	0x010a
        /*0b26*/ 	.byte	0xff
	.zero		1


	//   ....[164]....
        /*0b28*/ 	.word	0x00007f80
        /*0b2c*/ 	.word	0x00000000
        /*0b30*/ 	.word	0x00000000
        /*0b34*/ 	.short	0x010a
        /*0b36*/ 	.byte	0xff
	.zero		1


	//   ....[165]....
        /*0b38*/ 	.word	0x00007fe0
        /*0b3c*/ 	.word	0x00000000
        /*0b40*/ 	.word	0x00000000
        /*0b44*/ 	.short	0x010a
        /*0b46*/ 	.byte	0xff
	.zero		1


	//   ....[166]....
        /*0b48*/ 	.word	0x00008040
        /*0b4c*/ 	.word	0x00000000
        /*0b50*/ 	.word	0x00000000
        /*0b54*/ 	.short	0x010a
        /*0b56*/ 	.byte	0xff
	.zero		1


	//   ....[167]....
        /*0b58*/ 	.word	0x000080a0
        /*0b5c*/ 	.word	0x00000000
        /*0b60*/ 	.word	0x00000000
        /*0b64*/ 	.short	0x010a
        /*0b66*/ 	.byte	0xff
	.zero		1


	//   ....[168]....
        /*0b68*/ 	.word	0x00008100
        /*0b6c*/ 	.word	0x00000000
        /*0b70*/ 	.word	0x00000000
        /*0b74*/ 	.short	0x010a
        /*0b76*/ 	.byte	0xff
	.zero		1


	//   ....[169]....
        /*0b78*/ 	.word	0x00008160
        /*0b7c*/ 	.word	0x00000000
        /*0b80*/ 	.word	0x00000000
        /*0b84*/ 	.short	0x010a
        /*0b86*/ 	.byte	0xff
	.zero		1


	//   ....[170]....
        /*0b88*/ 	.word	0x000081c0
        /*0b8c*/ 	.word	0x00000000
        /*0b90*/ 	.word	0x00000000
        /*0b94*/ 	.short	0x010a
        /*0b96*/ 	.byte	0xff
	.zero		1


	//   ....[171]....
        /*0b98*/ 	.word	0x00008220
        /*0b9c*/ 	.word	0x00000000
        /*0ba0*/ 	.word	0x00000000
        /*0ba4*/ 	.short	0x010a
        /*0ba6*/ 	.byte	0xff
	.zero		1


	//   ....[172]....
        /*0ba8*/ 	.word	0x00008280
        /*0bac*/ 	.word	0x00000000
        /*0bb0*/ 	.word	0x00000000
        /*0bb4*/ 	.short	0x010a
        /*0bb6*/ 	.byte	0xff
	.zero		1


	//   ....[173]....
        /*0bb8*/ 	.word	0x000082e0
        /*0bbc*/ 	.word	0x00000000
        /*0bc0*/ 	.word	0x00000000
        /*0bc4*/ 	.short	0x010a
        /*0bc6*/ 	.byte	0xff
	.zero		1


	//   ....[174]....
        /*0bc8*/ 	.word	0x00008340
        /*0bcc*/ 	.word	0x00000000
        /*0bd0*/ 	.word	0x00000000
        /*0bd4*/ 	.short	0x010a
        /*0bd6*/ 	.byte	0xff
	.zero		1


	//   ....[175]....
        /*0bd8*/ 	.word	0x000083a0
        /*0bdc*/ 	.word	0x00000000
        /*0be0*/ 	.word	0x00000000
        /*0be4*/ 	.short	0x010a
        /*0be6*/ 	.byte	0xff
	.zero		1


	//   ....[176]....
        /*0be8*/ 	.word	0x000083f0
        /*0bec*/ 	.word	0x00000002
        /*0bf0*/ 	.word	0x00000230
        /*0bf4*/ 	.short	0x010a
        /*0bf6*/ 	.byte	0xff
	.zero		1


	//   ....[177]....
        /*0bf8*/ 	.word	0x00008450
        /*0bfc*/ 	.word	0x00000002
        /*0c00*/ 	.word	0x000001e0
        /*0c04*/ 	.short	0x010a
        /*0c06*/ 	.byte	0xff
	.zero		1


	//   ....[178]....
        /*0c08*/ 	.word	0x000084a0
        /*0c0c*/ 	.word	0x00000002
        /*0c10*/ 	.word	0x000001d0
        /*0c14*/ 	.short	0x010a
        /*0c16*/ 	.byte	0xff
	.zero		1


	//   ....[179]....
        /*0c18*/ 	.word	0x00008500
        /*0c1c*/ 	.word	0x00000000
        /*0c20*/ 	.word	0x000001e0
        /*0c24*/ 	.short	0x010a
        /*0c26*/ 	.byte	0xff
	.zero		1


	//   ....[180]....
        /*0c28*/ 	.word	0x00008550
        /*0c2c*/ 	.word	0x00000000
        /*0c30*/ 	.word	0x000001d0
        /*0c34*/ 	.short	0x010a
        /*0c36*/ 	.byte	0xff
	.zero		1


	//   ....[181]....
        /*0c38*/ 	.word	0x000085b0
        /*0c3c*/ 	.word	0x00000002
        /*0c40*/ 	.word	0x00000210
        /*0c44*/ 	.short	0x010a
        /*0c46*/ 	.byte	0xff
	.zero		1


	//   ....[182]....
        /*0c48*/ 	.word	0x00008610
        /*0c4c*/ 	.word	0x00000000
        /*0c50*/ 	.word	0x00000000
        /*0c54*/ 	.short	0x010a
        /*0c56*/ 	.byte	0xff
	.zero		1


	//   ....[183]....
        /*0c58*/ 	.word	0x00008670
        /*0c5c*/ 	.word	0x00000000
        /*0c60*/ 	.word	0x00000000
        /*0c64*/ 	.short	0x010a
        /*0c66*/ 	.byte	0xff
	.zero		1


	//   ....[184]....
        /*0c68*/ 	.word	0x000086d0
        /*0c6c*/ 	.word	0x00000000
        /*0c70*/ 	.word	0x00000000
        /*0c74*/ 	.short	0x010a
        /*0c76*/ 	.byte	0xff
	.zero		1


	//   ....[185]....
        /*0c78*/ 	.word	0x00008730
        /*0c7c*/ 	.word	0x00000000
        /*0c80*/ 	.word	0x00000000
        /*0c84*/ 	.short	0x010a
        /*0c86*/ 	.byte	0xff
	.zero		1


	//   ....[186]....
        /*0c88*/ 	.word	0x00008790
        /*0c8c*/ 	.word	0x00000000
        /*0c90*/ 	.word	0x00000000
        /*0c94*/ 	.short	0x010a
        /*0c96*/ 	.byte	0xff
	.zero		1


	//   ....[187]....
        /*0c98*/ 	.word	0x000087e0
        /*0c9c*/ 	.word	0x00000007
        /*0ca0*/ 	.word	0x000001d0
        /*0ca4*/ 	.short	0x010a
        /*0ca6*/ 	.byte	0xff
	.zero		1


	//   ....[188]....
        /*0ca8*/ 	.word	0x00008840
        /*0cac*/ 	.word	0x00000000
        /*0cb0*/ 	.word	0x000001c8
        /*0cb4*/ 	.short	0x010a
        /*0cb6*/ 	.byte	0xff
	.zero		1


	//   ....[189]....
        /*0cb8*/ 	.word	0x000088a0
        /*0cbc*/ 	.word	0x00000000
        /*0cc0*/ 	.word	0x000001b8
        /*0cc4*/ 	.short	0x010a
        /*0cc6*/ 	.byte	0xff
	.zero		1


	//   ....[190]....
        /*0cc8*/ 	.word	0x000088f0
        /*0ccc*/ 	.word	0x00000003
        /*0cd0*/ 	.word	0x000001d0
        /*0cd4*/ 	.short	0x010a
        /*0cd6*/ 	.byte	0xff
	.zero		1


	//   ....[191]....
        /*0cd8*/ 	.word	0x00008950
        /*0cdc*/ 	.word	0x00000000
        /*0ce0*/ 	.word	0x000001b0
        /*0ce4*/ 	.short	0x010a
        /*0ce6*/ 	.byte	0xff
	.zero		1


	//   ....[192]....
        /*0ce8*/ 	.word	0x000089a0
        /*0cec*/ 	.word	0x00000010
        /*0cf0*/ 	.word	0x000001f0
        /*0cf4*/ 	.short	0x010a
        /*0cf6*/ 	.byte	0xff
	.zero		1


	//----- nvinfo : EIATTR_NUM_MBARRIERS
	.align		4
.L_47:
        /*0cf8*/ 	.byte	0x03, 0x38
        /*0cfa*/ 	.short	0x004a


	//----- nvinfo : EIATTR_EXIT_INSTR_OFFSETS
	.align		4
        /*0cfc*/ 	.byte	0x04, 0x1c
        /*0cfe*/ 	.short	(.L_49 - .L_48)


	//   ....[0]....
.L_48:
        /*0d00*/ 	.word	0x00003a20


	//   ....[1]....
        /*0d04*/ 	.word	0x00003f10


	//   ....[2]....
        /*0d08*/ 	.word	0x00003f70


	//   ....[3]....
        /*0d0c*/ 	.word	0x00004e00


	//   ....[4]....
        /*0d10*/ 	.word	0x00005a30


	//   ....[5]....
        /*0d14*/ 	.word	0x00005a70


	//   ....[6]....
        /*0d18*/ 	.word	0x000078c0


	//----- nvinfo : EIATTR_MAX_THREADS
	.align		4
.L_49:
        /*0d1c*/ 	.byte	0x04, 0x05
        /*0d1e*/ 	.short	(.L_51 - .L_50)
.L_50:
        /*0d20*/ 	.word	0x00000100
        /*0d24*/ 	.word	0x00000001
        /*0d28*/ 	.word	0x00000001


	//----- nvinfo : EIATTR_CRS_STACK_SIZE
	.align		4
.L_51:
        /*0d2c*/ 	.byte	0x04, 0x1e
        /*0d2e*/ 	.short	(.L_53 - .L_52)
.L_52:
        /*0d30*/ 	.word	0x00000000


	//----- nvinfo : EIATTR_CBANK_PARAM_SIZE
	.align		4
.L_53:
        /*0d34*/ 	.byte	0x03, 0x19
        /*0d36*/ 	.short	0x0800


	//----- nvinfo : EIATTR_PARAM_CBANK
	.align		4
        /*0d38*/ 	.byte	0x04, 0x0a
        /*0d3a*/ 	.short	(.L_55 - .L_54)
	.align		4
.L_54:
        /*0d3c*/ 	.word	index@(.nv.constant0._ZN7cutlass13device_kernelINS_4gemm6kernel13GemmUniversalIN4cute5tupleIJiiiiEEENS1_10collective13CollectiveMmaINS1_35MainloopSm100TmaUmmaWarpSpecializedILi27ELi2ELi4ENS5_IJNS4_1CILi2EEESB_NSA_ILi1EEEEEEEENS5_IJNSA_ILi64EEESF_SF_EEEaNS5_IJlSC_lEEEaSH_NS4_8TiledMMAINS4_8MMA_AtomIJNS4_15SM100_MMA_S8_SSIaaiLi64ELi64ELNS4_4UMMA5MajorE0ELSM_0ELNSL_8SaturateE0EEEEEENS4_6LayoutINS5_IJSC_SC_SC_EEENS5_IJNSA_ILi0EEESS_SS_EEEEENS5_IJNS4_10UnderscoreESV_SV_EEEEENS4_23SM90_TMA_LOAD_MULTICASTENS4_14ComposedLayoutINS4_7SwizzleILi2ELi4ELi3EEENS4_18smem_ptr_flag_bitsILi8EEENSQ_INS5_IJNSA_ILi8EEESF_EEENS5_IJSF_SC_EEEEEEEvNS4_8identityESY_S18_vS19_EENS_8epilogue10collective18CollectiveEpilogueINS1B_23Sm100TmaWarpSpecializedILi1ELi1ELi32ELb0ELb0EEEJSG_NS5_IJNSQ_ISF_SC_EES1G_EEEaSH_aSH_NS1B_6fusion15FusionCallbacksIS1F_NS1I_17LinearCombinationIaiaiLNS_15FloatRoundStyleE2EEESG_S1H_JEEENS4_5SM1004TMEM4LOAD26SM100_TMEM_LOAD_16dp32b32xENS4_13SM90_TMA_LOADES18_NS4_39AutoVectorizingCopyWithAssumedAlignmentILi128EEENS4_14SM90_TMA_STOREES18_S1U_S1U_EEEvvEEEEvNT_6ParamsE)
        /*0d40*/ 	.short	0x0380
        /*0d42*/ 	.short	0x0800


	//----- nvinfo : EIATTR_SW_WAR
	.align		4
.L_55:
        /*0d44*/ 	.byte	0x04, 0x36
        /*0d46*/ 	.short	(.L_57 - .L_56)
.L_56:
        /*0d48*/ 	.word	0x00000008
.L_57:


//--------------------- .nv.callgraph             --------------------------
	.section	.nv.callgraph,"",@"SHT_CUDA_CALLGRAPH"
	.align	4
	.sectionentsize	8
	.align		4
        /*0000*/ 	.word	0x00000000
	.align		4
        /*0004*/ 	.word	0xffffffff
	.align		4
        /*0008*/ 	.word	index@(_ZN7cutlass13device_kernelINS_4gemm6kernel13GemmUniversalIN4cute5tupleIJiiiiEEENS1_10collective13CollectiveMmaINS1_35MainloopSm100TmaUmmaWarpSpecializedILi27ELi2ELi4ENS5_IJNS4_1CILi2EEESB_NSA_ILi1EEEEEEEENS5_IJNSA_ILi64EEESF_SF_EEEaNS5_IJlSC_lEEEaSH_NS4_8TiledMMAINS4_8MMA_AtomIJNS4_15SM100_MMA_S8_SSIaaiLi64ELi64ELNS4_4UMMA5MajorE0ELSM_0ELNSL_8SaturateE0EEEEEENS4_6LayoutINS5_IJSC_SC_SC_EEENS5_IJNSA_ILi0EEESS_SS_EEEEENS5_IJNS4_10UnderscoreESV_SV_EEEEENS4_23SM90_TMA_LOAD_MULTICASTENS4_14ComposedLayoutINS4_7SwizzleILi2ELi4ELi3EEENS4_18smem_ptr_flag_bitsILi8EEENSQ_INS5_IJNSA_ILi8EEESF_EEENS5_IJSF_SC_EEEEEEEvNS4_8identityESY_S18_vS19_EENS_8epilogue10collective18CollectiveEpilogueINS1B_23Sm100TmaWarpSpecializedILi1ELi1ELi32ELb0ELb0EEEJSG_NS5_IJNSQ_ISF_SC_EES1G_EEEaSH_aSH_NS1B_6fusion15FusionCallbacksIS1F_NS1I_17LinearCombinationIaiaiLNS_15FloatRoundStyleE2EEESG_S1H_JEEENS4_5SM1004TMEM4LOAD26SM100_TMEM_LOAD_16dp32b32xENS4_13SM90_TMA_LOADES18_NS4_39AutoVectorizingCopyWithAssumedAlignmentILi128EEENS4_14SM90_TMA_STOREES18_S1U_S1U_EEEvvEEEEvNT_6ParamsE)
	.align		4
        /*000c*/ 	.word	index@(__assertfail)
	.align		4
        /*0010*/ 	.word	0x00000000
	.align		4
        /*0014*/ 	.word	0xfffffffe
	.align		4
        /*0018*/ 	.word	0x00000000
	.align		4
        /*001c*/ 	.word	0xfffffffd
	.align		4
        /*0020*/ 	.word	0x00000000
	.align		4
        /*0024*/ 	.word	0xfffffffc


//--------------------- .nv.constant4             --------------------------
	.section	.nv.constant4,"a",@progbits
	.align	8
	.align		8
.nv.constant4:
        /*0000*/ 	.dword	__assertfail
	.align		8
        /*0008*/ 	.dword	__unnamed_1
	.align		8
        /*0010*/ 	.dword	__unnamed_2
	.align		8
        /*0018*/ 	.dword	_ZN40_INTERNAL_d2c75281_4_k_cu_d923d250_263844cuda3std3__45__cpo5beginE
	.align		8
        /*0020*/ 	.dword	_ZN40_INTERNAL_d2c75281_4_k_cu_d923d250_263844cuda3std3__45__cpo3endE
	.align		8
        /*0028*/ 	.dword	_ZN40_INTERNAL_d2c75281_4_k_cu_d923d250_263844cuda3std3__45__cpo6cbeginE
	.align		8
        /*0030*/ 	.dword	_ZN40_INTERNAL_d2c75281_4_k_cu_d923d250_263844cuda3std3__45__cpo4cendE
	.align		8
        /*0038*/ 	.dword	_ZN40_INTERNAL_d2c75281_4_k_cu_d923d250_263844cuda3std3__442_GLOBAL__N__d2c75281_4_k_cu_d923d250_263846ignoreE
	.align		8
        /*0040*/ 	.dword	_ZN40_INTERNAL_d2c75281_4_k_cu_d923d250_263844cuda3std3__419piecewise_constructE
	.align		8
        /*0048*/ 	.dword	_ZN40_INTERNAL_d2c75281_4_k_cu_d923d250_263844cuda3std3__48in_placeE
	.align		8
        /*0050*/ 	.dword	_ZN40_INTERNAL_d2c75281_4_k_cu_d923d250_263844cuda3std6ranges3__45__cpo4swapE
	.align		8
        /*0058*/ 	.dword	_ZN40_INTERNAL_d2c75281_4_k_cu_d923d250_263844cuda3std6ranges3__45__cpo9iter_moveE
	.align		8
        /*0060*/ 	.dword	_ZN40_INTERNAL_d2c75281_4_k_cu_d923d250_263844cute7productE
	.align		8
        /*0068*/ 	.dword	_ZN40_INTERNAL_d2c75281_4_k_cu_d923d250_263844cute1_E
	.align		8
        /*0070*/ 	.dword	$str$25
	.align		8
        /*0078*/ 	.dword	$str$26
	.align		8
        /*0080*/ 	.dword	$str$27
	.align		8
        /*0088*/ 	.dword	$str$28


//--------------------- .text._ZN7cutlass13device_kernelINS_4gemm6kernel13GemmUniversalIN4cute5tupleIJiiiiEEENS1_10collective13CollectiveMmaINS1_35MainloopSm100TmaUmmaWarpSpecializedILi27ELi2ELi4ENS5_IJNS4_1CILi2EEESB_NSA_ILi1EEEEEEEENS5_IJNSA_ILi64EEESF_SF_EEEaNS5_IJlSC_lEEEaSH_NS4_8TiledMMAINS4_8MMA_AtomIJNS4_15SM100_MMA_S8_SSIaaiLi64ELi64ELNS4_4UMMA5MajorE0ELSM_0ELNSL_8SaturateE0EEEEEENS4_6LayoutINS5_IJSC_SC_SC_EEENS5_IJNSA_ILi0EEESS_SS_EEEEENS5_IJNS4_10UnderscoreESV_SV_EEEEENS4_23SM90_TMA_LOAD_MULTICASTENS4_14ComposedLayoutINS4_7SwizzleILi2ELi4ELi3EEENS4_18smem_ptr_flag_bitsILi8EEENSQ_INS5_IJNSA_ILi8EEESF_EEENS5_IJSF_SC_EEEEEEEvNS4_8identityESY_S18_vS19_EENS_8epilogue10collective18CollectiveEpilogueINS1B_23Sm100TmaWarpSpecializedILi1ELi1ELi32ELb0ELb0EEEJSG_NS5_IJNSQ_ISF_SC_EES1G_EEEaSH_aSH_NS1B_6fusion15FusionCallbacksIS1F_NS1I_17LinearCombinationIaiaiLNS_15FloatRoundStyleE2EEESG_S1H_JEEENS4_5SM1004TMEM4LOAD26SM100_TMEM_LOAD_16dp32b32xENS4_13SM90_TMA_LOADES18_NS4_39AutoVectorizingCopyWithAssumedAlignmentILi128EEENS4_14SM90_TMA_STOREES18_S1U_S1U_EEEvvEEEEvNT_6ParamsE --------------------------
	.section	.text._ZN7cutlass13device_kernelINS_4gemm6kernel13GemmUniversalIN4cute5tupleIJiiiiEEENS1_10collective13CollectiveMmaINS1_35MainloopSm100TmaUmmaWarpSpecializedILi27ELi2ELi4ENS5_IJNS4_1CILi2EEESB_NSA_ILi1EEEEEEEENS5_IJNSA_ILi64EEESF_SF_EEEaNS5_IJlSC_lEEEaSH_NS4_8TiledMMAINS4_8MMA_AtomIJNS4_15SM100_MMA_S8_SSIaaiLi64ELi64ELNS4_4UMMA5MajorE0ELSM_0ELNSL_8SaturateE0EEEEEENS4_6LayoutINS5_IJSC_SC_SC_EEENS5_IJNSA_ILi0EEESS_SS_EEEEENS5_IJNS4_10UnderscoreESV_SV_EEEEENS4_23SM90_TMA_LOAD_MULTICASTENS4_14ComposedLayoutINS4_7SwizzleILi2ELi4ELi3EEENS4_18smem_ptr_flag_bitsILi8EEENSQ_INS5_IJNSA_ILi8EEESF_EEENS5_IJSF_SC_EEEEEEEvNS4_8identityESY_S18_vS19_EENS_8epilogue10collective18CollectiveEpilogueINS1B_23Sm100TmaWarpSpecializedILi1ELi1ELi32ELb0ELb0EEEJSG_NS5_IJNSQ_ISF_SC_EES1G_EEEaSH_aSH_NS1B_6fusion15FusionCallbacksIS1F_NS1I_17LinearCombinationIaiaiLNS_15FloatRoundStyleE2EEESG_S1H_JEEENS4_5SM1004TMEM4LOAD26SM100_TMEM_LOAD_16dp32b32xENS4_13SM90_TMA_LOADES18_NS4_39AutoVectorizingCopyWithAssumedAlignmentILi128EEENS4_14SM90_TMA_STOREES18_S1U_S1U_EEEvvEEEEvNT_6ParamsE,"ax",@progbits
	.align	128
.text._ZN7cutlass13device_kernelINS_4gemm6kernel13GemmUniversalIN4cute5tupleIJiiiiEEENS1_10collective13CollectiveMmaINS1_35MainloopSm100TmaUmmaWarpSpecializedILi27ELi2ELi4ENS5_IJNS4_1CILi2EEESB_NSA_ILi1EEEEEEEENS5_IJNSA_ILi64EEESF_SF_EEEaNS5_IJlSC_lEEEaSH_NS4_8TiledMMAINS4_8MMA_AtomIJNS4_15SM100_MMA_S8_SSIaaiLi64ELi64ELNS4_4UMMA5MajorE0ELSM_0ELNSL_8SaturateE0EEEEEENS4_6LayoutINS5_IJSC_SC_SC_EEENS5_IJNSA_ILi0EEESS_SS_EEEEENS5_IJNS4_10UnderscoreESV_SV_EEEEENS4_23SM90_TMA_LOAD_MULTICASTENS4_14ComposedLayoutINS4_7SwizzleILi2ELi4ELi3EEENS4_18smem_ptr_flag_bitsILi8EEENSQ_INS5_IJNSA_ILi8EEESF_EEENS5_IJSF_SC_EEEEEEEvNS4_8identityESY_S18_vS19_EENS_8epilogue10collective18CollectiveEpilogueINS1B_23Sm100TmaWarpSpecializedILi1ELi1ELi32ELb0ELb0EEEJSG_NS5_IJNSQ_ISF_SC_EES1G_EEEaSH_aSH_NS1B_6fusion15FusionCallbacksIS1F_NS1I_17LinearCombinationIaiaiLNS_15FloatRoundStyleE2EEESG_S1H_JEEENS4_5SM1004TMEM4LOAD26SM100_TMEM_LOAD_16dp32b32xENS4_13SM90_TMA_LOADES18_NS4_39AutoVectorizingCopyWithAssumedAlignmentILi128EEENS4_14SM90_TMA_STOREES18_S1U_S1U_EEEvvEEEEvNT_6ParamsE:
        .type           _ZN7cutlass13device_kernelINS_4gemm6kernel13GemmUniversalIN4cute5tupleIJiiiiEEENS1_10collective13CollectiveMmaINS1_35MainloopSm100TmaUmmaWarpSpecializedILi27ELi2ELi4ENS5_IJNS4_1CILi2EEESB_NSA_ILi1EEEEEEEENS5_IJNSA_ILi64EEESF_SF_EEEaNS5_IJlSC_lEEEaSH_NS4_8TiledMMAINS4_8MMA_AtomIJNS4_15SM100_MMA_S8_SSIaaiLi64ELi64ELNS4_4UMMA5MajorE0ELSM_0ELNSL_8SaturateE0EEEEEENS4_6LayoutINS5_IJSC_SC_SC_EEENS5_IJNSA_ILi0EEESS_SS_EEEEENS5_IJNS4_10UnderscoreESV_SV_EEEEENS4_23SM90_TMA_LOAD_MULTICASTENS4_14ComposedLayoutINS4_7SwizzleILi2ELi4ELi3EEENS4_18smem_ptr_flag_bitsILi8EEENSQ_INS5_IJNSA_ILi8EEESF_EEENS5_IJSF_SC_EEEEEEEvNS4_8identityESY_S18_vS19_EENS_8epilogue10collective18CollectiveEpilogueINS1B_23Sm100TmaWarpSpecializedILi1ELi1ELi32ELb0ELb0EEEJSG_NS5_IJNSQ_ISF_SC_EES1G_EEEaSH_aSH_NS1B_6fusion15FusionCallbacksIS1F_NS1I_17LinearCombinationIaiaiLNS_15FloatRoundStyleE2EEESG_S1H_JEEENS4_5SM1004TMEM4LOAD26SM100_TMEM_LOAD_16dp32b32xENS4_13SM90_TMA_LOADES18_NS4_39AutoVectorizingCopyWithAssumedAlignmentILi128EEENS4_14SM90_TMA_STOREES18_S1U_S1U_EEEvvEEEEvNT_6ParamsE,@function
        .size           _ZN7cutlass13device_kernelINS_4gemm6kernel13GemmUniversalIN4cute5tupleIJiiiiEEENS1_10collective13CollectiveMmaINS1_35MainloopSm100TmaUmmaWarpSpecializedILi27ELi2ELi4ENS5_IJNS4_1CILi2EEESB_NSA_ILi1EEEEEEEENS5_IJNSA_ILi64EEESF_SF_EEEaNS5_IJlSC_lEEEaSH_NS4_8TiledMMAINS4_8MMA_AtomIJNS4_15SM100_MMA_S8_SSIaaiLi64ELi64ELNS4_4UMMA5MajorE0ELSM_0ELNSL_8SaturateE0EEEEEENS4_6LayoutINS5_IJSC_SC_SC_EEENS5_IJNSA_ILi0EEESS_SS_EEEEENS5_IJNS4_10UnderscoreESV_SV_EEEEENS4_23SM90_TMA_LOAD_MULTICASTENS4_14ComposedLayoutINS4_7SwizzleILi2ELi4ELi3EEENS4_18smem_ptr_flag_bitsILi8EEENSQ_INS5_IJNSA_ILi8EEESF_EEENS5_IJSF_SC_EEEEEEEvNS4_8identityESY_S18_vS19_EENS_8epilogue10collective18CollectiveEpilogueINS1B_23Sm100TmaWarpSpecializedILi1ELi1ELi32ELb0ELb0EEEJSG_NS5_IJNSQ_ISF_SC_EES1G_EEEaSH_aSH_NS1B_6fusion15FusionCallbacksIS1F_NS1I_17LinearCombinationIaiaiLNS_15FloatRoundStyleE2EEESG_S1H_JEEENS4_5SM1004TMEM4LOAD26SM100_TMEM_LOAD_16dp32b32xENS4_13SM90_TMA_LOADES18_NS4_39AutoVectorizingCopyWithAssumedAlignmentILi128EEENS4_14SM90_TMA_STOREES18_S1U_S1U_EEEvvEEEEvNT_6ParamsE,(.L_x_205 - _ZN7cutlass13device_kernelINS_4gemm6kernel13GemmUniversalIN4cute5tupleIJiiiiEEENS1_10collective13CollectiveMmaINS1_35MainloopSm100TmaUmmaWarpSpecializedILi27ELi2ELi4ENS5_IJNS4_1CILi2EEESB_NSA_ILi1EEEEEEEENS5_IJNSA_ILi64EEESF_SF_EEEaNS5_IJlSC_lEEEaSH_NS4_8TiledMMAINS4_8MMA_AtomIJNS4_15SM100_MMA_S8_SSIaaiLi64ELi64ELNS4_4UMMA5MajorE0ELSM_0ELNSL_8SaturateE0EEEEEENS4_6LayoutINS5_IJSC_SC_SC_EEENS5_IJNSA_ILi0EEESS_SS_EEEEENS5_IJNS4_10UnderscoreESV_SV_EEEEENS4_23SM90_TMA_LOAD_MULTICASTENS4_14ComposedLayoutINS4_7SwizzleILi2ELi4ELi3EEENS4_18smem_ptr_flag_bitsILi8EEENSQ_INS5_IJNSA_ILi8EEESF_EEENS5_IJSF_SC_EEEEEEEvNS4_8identityESY_S18_vS19_EENS_8epilogue10collective18CollectiveEpilogueINS1B_23Sm100TmaWarpSpecializedILi1ELi1ELi32ELb0ELb0EEEJSG_NS5_IJNSQ_ISF_SC_EES1G_EEEaSH_aSH_NS1B_6fusion15FusionCallbacksIS1F_NS1I_17LinearCombinationIaiaiLNS_15FloatRoundStyleE2EEESG_S1H_JEEENS4_5SM1004TMEM4LOAD26SM100_TMEM_LOAD_16dp32b32xENS4_13SM90_TMA_LOADES18_NS4_39AutoVectorizingCopyWithAssumedAlignmentILi128EEENS4_14SM90_TMA_STOREES18_S1U_S1U_EEEvvEEEEvNT_6ParamsE)
        .other          _ZN7cutlass13device_kernelINS_4gemm6kernel13GemmUniversalIN4cute5tupleIJiiiiEEENS1_10collective13CollectiveMmaINS1_35MainloopSm100TmaUmmaWarpSpecializedILi27ELi2ELi4ENS5_IJNS4_1CILi2EEESB_NSA_ILi1EEEEEEEENS5_IJNSA_ILi64EEESF_SF_EEEaNS5_IJlSC_lEEEaSH_NS4_8TiledMMAINS4_8MMA_AtomIJNS4_15SM100_MMA_S8_SSIaaiLi64ELi64ELNS4_4UMMA5MajorE0ELSM_0ELNSL_8SaturateE0EEEEEENS4_6LayoutINS5_IJSC_SC_SC_EEENS5_IJNSA_ILi0EEESS_SS_EEEEENS5_IJNS4_10UnderscoreESV_SV_EEEEENS4_23SM90_TMA_LOAD_MULTICASTENS4_14ComposedLayoutINS4_7SwizzleILi2ELi4ELi3EEENS4_18smem_ptr_flag_bitsILi8EEENSQ_INS5_IJNSA_ILi8EEESF_EEENS5_IJSF_SC_EEEEEEEvNS4_8identityESY_S18_vS19_EENS_8epilogue10collective18CollectiveEpilogueINS1B_23Sm100TmaWarpSpecializedILi1ELi1ELi32ELb0ELb0EEEJSG_NS5_IJNSQ_ISF_SC_EES1G_EEEaSH_aSH_NS1B_6fusion15FusionCallbacksIS1F_NS1I_17LinearCombinationIaiaiLNS_15FloatRoundStyleE2EEESG_S1H_JEEENS4_5SM1004TMEM4LOAD26SM100_TMEM_LOAD_16dp32b32xENS4_13SM90_TMA_LOADES18_NS4_39AutoVectorizingCopyWithAssumedAlignmentILi128EEENS4_14SM90_TMA_STOREES18_S1U_S1U_EEEvvEEEEvNT_6ParamsE,@"STO_CUDA_ENTRY STV_DEFAULT"
_ZN7cutlass13device_kernelINS_4gemm6kernel13GemmUniversalIN4cute5tupleIJiiiiEEENS1_10collective13CollectiveMmaINS1_35MainloopSm100TmaUmmaWarpSpecializedILi27ELi2ELi4ENS5_IJNS4_1CILi2EEESB_NSA_ILi1EEEEEEEENS5_IJNSA_ILi64EEESF_SF_EEEaNS5_IJlSC_lEEEaSH_NS4_8TiledMMAINS4_8MMA_AtomIJNS4_15SM100_MMA_S8_SSIaaiLi64ELi64ELNS4_4UMMA5MajorE0ELSM_0ELNSL_8SaturateE0EEEEEENS4_6LayoutINS5_IJSC_SC_SC_EEENS5_IJNSA_ILi0EEESS_SS_EEEEENS5_IJNS4_10UnderscoreESV_SV_EEEEENS4_23SM90_TMA_LOAD_MULTICASTENS4_14ComposedLayoutINS4_7SwizzleILi2ELi4ELi3EEENS4_18smem_ptr_flag_bitsILi8EEENSQ_INS5_IJNSA_ILi8EEESF_EEENS5_IJSF_SC_EEEEEEEvNS4_8identityESY_S18_vS19_EENS_8epilogue10collective18CollectiveEpilogueINS1B_23Sm100TmaWarpSpecializedILi1ELi1ELi32ELb0ELb0EEEJSG_NS5_IJNSQ_ISF_SC_EES1G_EEEaSH_aSH_NS1B_6fusion15FusionCallbacksIS1F_NS1I_17LinearCombinationIaiaiLNS_15FloatRoundStyleE2EEESG_S1H_JEEENS4_5SM1004TMEM4LOAD26SM100_TMEM_LOAD_16dp32b32xENS4_13SM90_TMA_LOADES18_NS4_39AutoVectorizingCopyWithAssumedAlignmentILi128EEENS4_14SM90_TMA_STOREES18_S1U_S1U_EEEvvEEEEvNT_6ParamsE:
[----:B------:R-:W1:Y:S01]  /*0000*/  LDC R1, c[0x0][0x37c] ;  /* 0x0000df00ff017b82 */ /* 0x000e620000000800 */
[----:B------:R-:W2:Y:S01]  /*0010*/  S2R R69, SR_TID.X ;  /* 0x0000000000457919 */ /* 0x000ea20000002100 */
[----:B------:R-:W3:Y:S01]  /*0020*/  LDCU.64 UR8, c[0x0][0x890] ;  /* 0x00011200ff0877ac */ /* 0x000ee20008000a00 */
[----:B------:R-:W-:Y:S02]  /*0030*/  PRMT R80, RZ, 0x7610, R80 ;  /* 0x00007610ff507816 */ /* 0x000fe40000000050 */
[----:B------:R-:W-:Y:S01]  /*0040*/  ELECT P3, URZ, PT ;  /* 0x0000000000ff782f */ /* 0x000fe20003860000 */
[----:B---3--:R-:W-:-:S04]  /*0050*/  UISETP.NE.U32.AND UP0, UPT, UR8, URZ, UPT ;  /* 0x000000ff0800728c */ /* 0x008fc8000bf05070 */
[----:B------:R-:W-:Y:S01]  /*0060*/  UISETP.NE.AND.EX UP0, UPT, UR9, URZ, UPT, UP0 ;  /* 0x000000ff0900728c */ /* 0x000fe2000bf05300 */
[----:B--2---:R-:W-:-:S05]  /*0070*/  SHF.R.U32.HI R81, RZ, 0x5, R69 ;  /* 0x00000005ff517819 */ /* 0x004fca0000011645 */
[----:B------:R-:W2:Y:S02]  /*0080*/  SHFL.IDX PT, R0, R81, RZ, 0x1f ;  /* 0x00001fff51007589 */ /* 0x000ea400000e0000 */
[----:B--2---:R-:W-:Y:S01]  /*0090*/  R2UR UR22, R0 ;  /* 0x00000000001672ca */ /* 0x004fe200000e0000 */
[----:B-1----:R-:W-:-:S14]  /*00a0*/  BRA.U UP0, `(.L_x_0) ;  /* 0x0000000100307547 */ /* 0x002fdc000b800000 */
[----:B------:R-:W1:Y:S02]  /*00b0*/  LDCU.64 UR4, c[0x0][0x888] ;  /* 0x00011100ff0477ac */ /* 0x000e640008000a00 */
[----:B-1----:R-:W-:-:S04]  /*00c0*/  UISETP.NE.U32.AND UP0, UPT, UR4, URZ, UPT ;  /* 0x000000ff0400728c */ /* 0x002fc8000bf05070 */
[----:B------:R-:W-:-:S09]  /*00d0*/  UISETP.NE.AND.EX UP0, UPT, UR5, URZ, UPT, UP0 ;  /* 0x000000ff0500728c */ /* 0x000fd2000bf05300 */
[----:B------:R-:W-:Y:S05]  /*00e0*/  BRA.U !UP0, `(.L_x_1) ;  /* 0x0000000108147547 */ /* 0x000fea000b800000 */
[----:B------:R-:W1:Y:S01]  /*00f0*/  LDC.64 R2, c[0x0][0x888] ;  /* 0x00022200ff027b82 */ /* 0x000e620000000a00 */
[----:B------:R-:W1:Y:S02]  /*0100*/  LDCU.64 UR4, c[0x0][0x358] ;  /* 0x00006b00ff0477ac */ /* 0x000e640008000a00 */
[----:B-1----:R1:W5:Y:S01]  /*0110*/  LDG.E R39, desc[UR4][R2.64] ;  /* 0x0000000402277981 */ /* 0x002362000c1e1900 */
[----:B------:R-:W-:Y:S01]  /*0120*/  HFMA2 R80, -RZ, RZ, 0, 5.9604644775390625e-08 ;  /* 0x00000001ff507431 */ /* 0x000fe200000001ff */
[----:B------:R-:W-:Y:S05]  /*0130*/  BRA `(.L_x_0) ;  /* 0x00000000000c7947 */ /* 0x000fea0003800000 */
.L_x_1:
[----:B------:R-:W1:Y:S01]  /*0140*/  LDCU UR4, c[0x0][0x880] ;  /* 0x00011000ff0477ac */ /* 0x000e620008000800 */
[----:B------:R-:W-:Y:S01]  /*0150*/  HFMA2 R80, -RZ, RZ, 0, 5.9604644775390625e-08 ;  /* 0x00000001ff507431 */ /* 0x000fe200000001ff */
[----:B-1----:R-:W-:-:S07]  /*0160*/  MOV R39, UR4 ;  /* 0x0000000400277c02 */ /* 0x002fce0008000f00 */
.L_x_0:
[----:B------:R-:W2:Y:S02]  /*0170*/  LDCU.64 UR4, c[0x0][0x8b0] ;  /* 0x00011600ff0477ac */ /* 0x000ea40008000a00 */
[----:B--2---:R-:W-:-:S04]  /*0180*/  UISETP.NE.U32.AND UP0, UPT, UR4, URZ, UPT ;  /* 0x000000ff0400728c */ /* 0x004fc8000bf05070 */
[----:B------:R-:W-:-:S09]  /*0190*/  UISETP.NE.AND.EX UP0, UPT, UR5, URZ, UPT, UP0 ;  /* 0x000000ff0500728c */ /* 0x000fd2000bf05300 */
[----:B------:R-:W-:Y:S05]  /*01a0*/  BRA.U UP0, `(.L_x_2) ;  /* 0x0000000100287547 */ /* 0x000fea000b800000 */
[----:B------:R-:W2:Y:S02]  /*01b0*/  LDCU.64 UR4, c[0x0][0x8a8] ;  /* 0x00011500ff0477ac */ /* 0x000ea40008000a00 */
[----:B--2---:R-:W-:-:S04]  /*01c0*/  UISETP.NE.U32.AND UP0, UPT, UR4, URZ, UPT ;  /* 0x000000ff0400728c */ /* 0x004fc8000bf05070 */
[----:B------:R-:W-:-:S09]  /*01d0*/  UISETP.NE.AND.EX UP0, UPT, UR5, URZ, UPT, UP0 ;  /* 0x000000ff0500728c */ /* 0x000fd2000bf05300 */
[----:B------:R-:W-:Y:S05]  /*01e0*/  BRA.U !UP0, `(.L_x_3) ;  /* 0x0000000108107547 */ /* 0x000fea000b800000 */
[----:B-1----:R-:W1:Y:S01]  /*01f0*/  LDC.64 R2, c[0x0][0x8a8] ;  /* 0x00022a00ff027b82 */ /* 0x002e620000000a00 */
[----:B------:R-:W1:Y:S02]  /*0200*/  LDCU.64 UR4, c[0x0][0x358] ;  /* 0x00006b00ff0477ac */ /* 0x000e640008000a00 */
[----:B-1----:R2:W5:Y:S01]  /*0210*/  LDG.E R38, desc[UR4][R2.64] ;  /* 0x0000000402267981 */ /* 0x002562000c1e1900 */
[----:B------:R-:W-:Y:S05]  /*0220*/  BRA `(.L_x_2) ;  /* 0x0000000000087947 */ /* 0x000fea0003800000 */
.L_x_3:
[----:B------:R-:W2:Y:S02]  /*0230*/  LDCU UR4, c[0x0][0x8a0] ;  /* 0x00011400ff0477ac */ /* 0x000ea40008000800 */
[----:B--2---:R-:W-:Y:S02]  /*0240*/  MOV R38, UR4 ;  /* 0x0000000400267c02 */ /* 0x004fe40008000f00 */
.L_x_2:
[----:B------:R-:W-:Y:S01]  /*0250*/  IMAD.U32 R0, RZ, RZ, UR22 ;  /* 0x00000016ff007e24 */ /* 0x000fe2000f8e00ff */
[----:B------:R-:W-:Y:S04]  /*0260*/  BSSY.RECONVERGENT B0, `(.L_x_4) ;  /* 0x000000c000007945 */ /* 0x000fe80003800200 */
[C---:B------:R-:W-:Y:S02]  /*0270*/  ISETP.NE.OR P1, PT, R0.reuse, 0x1, !P3 ;  /* 0x000000010000780c */ /* 0x040fe40005f25670 */
[----:B------:R-:W-:-:S11]  /*0280*/  ISETP.NE.OR P0, PT, R0, 0x3, !P3 ;  /* 0x000000030000780c */ /* 0x000fd60005f05670 */
[----:B------:R-:W-:Y:S05]  /*0290*/  @P1 BRA `(.L_x_5) ;  /* 0x0000000000201947 */ /* 0x000fea0003800000 */
[----:B------:R-:W3:Y:S02]  /*02a0*/  LDCU.64 UR4, c[0x0][0x348] ;  /* 0x00006900ff0477ac */ /* 0x000ee40008000a00 */
[----:B---3--:R-:W-:Y:S02]  /*02b0*/  UIADD3 UR6, UP1, UPT, UR4, 0x80, URZ ;  /* 0x0000008004067890 */ /* 0x008fe4000ff3e0ff */
[----:B------:R-:W-:Y:S02]  /*02c0*/  UIADD3 UR4, UP0, UPT, UR4, 0x180, URZ ;  /* 0x0000018004047890 */ /* 0x000fe4000ff1e0ff */
[----:B------:R-:W-:Y:S02]  /*02d0*/  UIADD3.X UR7, UPT, UPT, URZ, UR5, URZ, UP1, !UPT ;  /* 0x00000005ff077290 */ /* 0x000fe40008ffe4ff */
[----:B------:R-:W-:-:S07]  /*02e0*/  UIADD3.X UR5, UPT, UPT, URZ, UR5, URZ, UP0, !UPT ;  /* 0x00000005ff057290 */ /* 0x000fce00087fe4ff */
[----:B------:R3:W-:Y:S02]  /*02f0*/  UTMACCTL.PF [UR6] ;  /* 0x00000000060079b9 */ /* 0x0007e40008040000 */
[----:B------:R3:W-:Y:S02]  /*0300*/  UTMACCTL.PF [UR4] ;  /* 0x00000000040079b9 */ /* 0x0007e40008040000 */
[----:B---3--:R-:W-:Y:S01]  /*0310*/  NOP ;  /* 0x0000000000007918 */ /* 0x008fe20000000000 */
.L_x_5:
[----:B------:R-:W-:Y:S05]  /*0320*/  BSYNC.RECONVERGENT B0 ;  /* 0x0000000000007941 */ /* 0x000fea0003800200 */
.L_x_4:
[----:B------:R-:W-:Y:S04]  /*0330*/  BSSY.RECONVERGENT B0, `(.L_x_6) ;  /* 0x000000a000007945 */ /* 0x000fe80003800200 */
        /* <DEDUP_REMOVED lines=9> */
.L_x_7:
[----:B------:R-:W-:Y:S05]  /*03d0*/  BSYNC.RECONVERGENT B0 ;  /* 0x0000000000007941 */ /* 0x000fea0003800200 */
.L_x_6:
[----:B------:R-:W3:Y:S01]  /*03e0*/  LDCU.64 UR4, c[0x0][0x888] ;  /* 0x00011100ff0477ac */ /* 0x000ee20008000a00 */
[----:B------:R-:W-:Y:S02]  /*03f0*/  UISETP.EQ.U32.AND UP1, UPT, UR8, URZ, UPT ;  /* 0x000000ff0800728c */ /* 0x000fe4000bf22070 */
[----:B------:R-:W-:Y:S02]  /*0400*/  UPLOP3.LUT UP3, UPT, UPT, UPT, UPT, 0x80, 0x8 ;  /* 0x000000000008789c */ /* 0x000fe40003f6f070 */
[----:B---3--:R-:W-:-:S04]  /*0410*/  UISETP.NE.U32.AND UP0, UPT, UR4, URZ, UPT ;  /* 0x000000ff0400728c */ /* 0x008fc8000bf05070 */
[----:B------:R-:W-:-:S04]  /*0420*/  UISETP.NE.AND.EX UP0, UPT, UR5, URZ, UPT, UP0 ;  /* 0x000000ff0500728c */ /* 0x000fc8000bf05300 */
[----:B------:R-:W-:-:S04]  /*0430*/  UISETP.EQ.OR.EX UP2, UPT, UR9, URZ, !UP0, UP1 ;  /* 0x000000ff0900728c */ /* 0x000fc8000c742710 */
[----:B------:R-:W-:-:S05]  /*0440*/  UP2UR UR61, UPR, URZ, 0x4 ;  /* 0x00000004ff3d7883 */ /* 0x000fca0008000000 */
[----:B------:R-:W-:Y:S07]  /*0450*/  BRA.U !UP2, `(.L_x_8) ;  /* 0x000000010a207547 */ /* 0x000fee000b800000 */
[----:B-----5:R-:W-:Y:S01]  /*0460*/  R2UR UR5, R39 ;  /* 0x00000000270572ca */ /* 0x020fe200000e0000 */
[----:B------:R-:W-:Y:S02]  /*0470*/  UISETP.NE.U32.AND UP1, UPT, UR8, URZ, UPT ;  /* 0x000000ff0800728c */ /* 0x000fe4000bf25070 */
[----:B------:R-:W-:Y:S02]  /*0480*/  USEL UR4, URZ, 0xffffffff, UP0 ;  /* 0xffffffffff047887 */ /* 0x000fe40008000000 */
[----:B------:R-:W-:-:S08]  /*0490*/  UISETP.NE.AND.EX UP1, UPT, UR9, URZ, UPT, UP1 ;  /* 0x000000ff0900728c */ /* 0x000fd0000bf25310 */
[----:B------:R-:W-:-:S04]  /*04a0*/  UISETP.NE.AND UP0, UPT, UR5, URZ, UPT ;  /* 0x000000ff0500728c */ /* 0x000fc8000bf05270 */
[----:B------:R-:W-:-:S04]  /*04b0*/  @!UP1 USEL UR4, URZ, 0xffffffff, UP0 ;  /* 0xffffffffff049887 */ /* 0x000fc80008000000 */
[----:B------:R-:W-:-:S04]  /*04c0*/  ULOP3.LUT UR4, UR4, 0x1, URZ, 0xc0, !UPT ;  /* 0x0000000104047892 */ /* 0x000fc8000f8ec0ff */
[----:B------:R-:W-:-:S11]  /*04d0*/  UISETP.NE.U32.AND UP3, UPT, UR4, 0x1, UPT ;  /* 0x000000010400788c */ /* 0x000fd6000bf65070 */
.L_x_8:
[----:B-12---:R-:W1:Y:S01]  /*04e0*/  SHFL.IDX PT, R2, R81, RZ, 0x1f ;  /* 0x00001fff51027589 */ /* 0x006e6200000e0000 */
[----:B------:R-:W-:-:S04]  /*04f0*/  UISETP.NE.AND UP0, UPT, UR22, 0x2, UPT ;  /* 0x000000021600788c */ /* 0x000fc8000bf05270 */
[----:B------:R-:W-:Y:S01]  /*0500*/  USEL UR34, URZ, 0x1, UP0 ;  /* 0x00000001ff227887 */ /* 0x000fe20008000000 */
[----:B-1----:R-:W-:-:S13]  /*0510*/  ISETP.NE.AND P0, PT, R2, RZ, PT ;  /* 0x000000ff0200720c */ /* 0x002fda0003f05270 */
[----:B------:R-:W-:Y:S05]  /*0520*/  @P0 BRA `(.L_x_9) ;  /* 0x00000004001c0947 */ /* 0x000fea0003800000 */
[----:B------:R-:W-:Y:S01]  /*0530*/  ELECT P0, URZ, PT ;  /* 0x0000000000ff782f */ /* 0x000fe20003800000 */
[----:B------:R-:W-:-:S12]  /*0540*/  BSSY.RECONVERGENT B0, `(.L_x_9) ;  /* 0x0000045000007945 */ /* 0x000fd80003800200 */
[----:B------:R-:W-:Y:S05]  /*0550*/  @!P0 BRA `(.L_x_10) ;  /* 0x00000004000c8947 */ /* 0x000fea0003800000 */
[----:B------:R-:W1:Y:S01]  /*0560*/  S2UR UR4, SR_CgaCtaId ;  /* 0x00000000000479c3 */ /* 0x000e620000008800 */
[----:B------:R-:W-:Y:S01]  /*0570*/  UMOV UR5, 0x400 ;  /* 0x0000040000057882 */ /* 0x000fe20000000000 */
[----:B------:R-:W-:Y:S01]  /*0580*/  UMOV UR8, 0x1 ;  /* 0x0000000100087882 */ /* 0x000fe20000000000 */
[----:B------:R-:W-:Y:S01]  /*0590*/  UMOV UR6, 0x3 ;  /* 0x0000000300067882 */ /* 0x000fe20000000000 */
[----:B------:R-:W-:-:S04]  /*05a0*/  UIADD3 UR8, UPT, UPT, -UR8, 0x100000, URZ ;  /* 0x0010000008087890 */ /* 0x000fc8000fffe1ff */
[----:B------:R-:W-:Y:S02]  /*05b0*/  USHF.L.U32 UR9, UR8, 0xb, URZ ;  /* 0x0000000b08097899 */ /* 0x000fe400080006ff */
[----:B------:R-:W-:Y:S02]  /*05c0*/  USHF.L.U32 UR8, UR8, 0x1, URZ ;  /* 0x0000000108087899 */ /* 0x000fe400080006ff */
[----:B------:R-:W-:-:S04]  /*05d0*/  UIADD3 UR6, UPT, UPT, -UR6, 0x100000, URZ ;  /* 0x0010000006067890 */ /* 0x000fc8000fffe1ff */
[----:B------:R-:W-:Y:S02]  /*05e0*/  USHF.L.U32 UR7, UR6, 0xb, URZ ;  /* 0x0000000b06077899 */ /* 0x000fe400080006ff */
[----:B------:R-:W-:Y:S02]  /*05f0*/  USHF.L.U32 UR6, UR6, 0x1, URZ ;  /* 0x0000000106067899 */ /* 0x000fe400080006ff */
[----:B-1----:R-:W-:Y:S01]  /*0600*/  ULEA UR4, UR4, UR5, 0x18 ;  /* 0x0000000504047291 */ /* 0x002fe2000f8ec0ff */
[----:B------:R-:W1:Y:S11]  /*0610*/  FENCE.VIEW.ASYNC.S ;  /* 0x00000000000073c6 */ /* 0x000e760000000000 */
[----:B-1----:R1:W2:Y:S01]  /*0620*/  SYNCS.EXCH.64 URZ, [UR4], UR8 ;  /* 0x0000000804ff75b2 */ /* 0x0022a20008000100 */
[----:B------:R1:W3:Y:S01]  /*0630*/  SYNCS.EXCH.64 URZ, [UR4+0xd8], UR6 ;  /* 0x0000d80604ff75b2 */ /* 0x0002e20008000100 */
[----:B------:R1:W4:Y:S01]  /*0640*/  SYNCS.EXCH.64 URZ, [UR4+0x8], UR8 ;  /* 0x0000080804ff75b2 */ /* 0x0003220008000100 */
[----:B------:R1:W1:Y:S01]  /*0650*/  SYNCS.EXCH.64 URZ, [UR4+0xe0], UR6 ;  /* 0x0000e00604ff75b2 */ /* 0x0002620008000100 */
        /* <DEDUP_REMOVED lines=50> */
[----:B--234-:R-:W-:Y:S01]  /*0980*/  NOP ;  /* 0x0000000000007918 */ /* 0x01cfe20000000000 */
.L_x_10:
[----:B-1----:R-:W-:Y:S05]  /*0990*/  BSYNC.RECONVERGENT B0 ;  /* 0x0000000000007941 */ /* 0x002fea0003800200 */
.L_x_9:
[----:B------:R-:W1:Y:S01]  /*09a0*/  SHFL.IDX PT, R2, R81, RZ, 0x1f ;  /* 0x00001fff51027589 */ /* 0x000e6200000e0000 */
[----:B------:R-:W-:Y:S01]  /*09b0*/  NOP ;  /* 0x0000000000007918 */ /* 0x000fe20000000000 */
[----:B-1----:R-:W-:-:S13]  /*09c0*/  ISETP.NE.AND P0, PT, R2, 0x1, PT ;  /* 0x000000010200780c */ /* 0x002fda0003f05270 */
[----:B------:R-:W-:Y:S05]  /*09d0*/  @P0 BRA `(.L_x_11) ;  /* 0x0000000000400947 */ /* 0x000fea0003800000 */
        /* <DEDUP_REMOVED lines=9> */
[----:B------:R-:W-:Y:S01]  /*0a70*/  USHF.L.U32 UR6, UR6, 0x1, URZ ;  /* 0x0000000106067899 */ /* 0x000fe200080006ff */
[----:B------:R-:W-:Y:S01]  /*0a80*/  ELECT P0, URZ, PT ;  /* 0x0000000000ff782f */ /* 0x000fe20003800000 */
[----:B-1----:R-:W-:Y:S01]  /*0a90*/  ULEA UR4, UR4, UR5, 0x18 ;  /* 0x0000000504047291 */ /* 0x002fe2000f8ec0ff */
[----:B------:R-:W1:Y:S11]  /*0aa0*/  FENCE.VIEW.ASYNC.S ;  /* 0x00000000000073c6 */ /* 0x000e760000000000 */
[----:B-1----:R1:W2:Y:S01]  /*0ab0*/  SYNCS.EXCH.64 URZ, [UR4+0x1b0], UR8 ;  /* 0x0001b00804ff75b2 */ /* 0x0022a20008000100 */
[----:B------:R1:W3:Y:S01]  /*0ac0*/  SYNCS.EXCH.64 URZ, [UR4+0x1b8], UR6 ;  /* 0x0001b80604ff75b2 */ /* 0x0002e20008000100 */
[----:B------:R-:W-:Y:S01]  /*0ad0*/  NOP ;  /* 0x0000000000007918 */ /* 0x000fe20000000000 */
.L_x_11:
[----:B------:R-:W4:Y:S01]  /*0ae0*/  SHFL.IDX PT, R2, R81, RZ, 0x1f ;  /* 0x00001fff51027589 */ /* 0x000f2200000e0000 */
[----:B------:R-:W-:Y:S01]  /*0af0*/  NOP ;  /* 0x0000000000007918 */ /* 0x000fe20000000000 */
[----:B----4-:R-:W-:-:S13]  /*0b00*/  ISETP.NE.AND P0, PT, R2, 0x3, PT ;  /* 0x000000030200780c */ /* 0x010fda0003f05270 */
[----:B------:R-:W-:Y:S05]  /*0b10*/  @P0 BRA `(.L_x_12) ;  /* 0x0000000000300947 */ /* 0x000fea0003800000 */
[----:B-1----:R-:W1:Y:S01]  /*0b20*/  S2UR UR6, SR_CgaCtaId ;  /* 0x00000000000679c3 */ /* 0x002e620000008800 */
[----:B------:R-:W-:Y:S01]  /*0b30*/  UMOV UR4, 0x400 ;  /* 0x0000040000047882 */ /* 0x000fe20000000000 */
[----:B------:R-:W-:Y:S01]  /*0b40*/  UMOV UR5, 0x20 ;  /* 0x0000002000057882 */ /* 0x000fe20000000000 */
[----:B------:R-:W-:Y:S01]  /*0b50*/  ELECT P0, URZ, PT ;  /* 0x0000000000ff782f */ /* 0x000fe20003800000 */
[----:B-1----:R-:W-:Y:S02]  /*0b60*/  ULEA UR6, UR6, UR4, 0x18 ;  /* 0x0000000406067291 */ /* 0x002fe4000f8ec0ff */
[----:B------:R-:W-:-:S04]  /*0b70*/  UIADD3 UR4, UPT, UPT, -UR5, 0x100000, URZ ;  /* 0x0010000005047890 */ /* 0x000fc8000fffe1ff */
[----:B------:R-:W-:Y:S02]  /*0b80*/  USHF.L.U32 UR5, UR4, 0xb, URZ ;  /* 0x0000000b04057899 */ /* 0x000fe400080006ff */
[----:B------:R-:W-:Y:S01]  /*0b90*/  USHF.L.U32 UR4, UR4, 0x1, URZ ;  /* 0x0000000104047899 */ /* 0x000fe200080006ff */
[----:B------:R-:W1:Y:S11]  /*0ba0*/  FENCE.VIEW.ASYNC.S ;  /* 0x00000000000073c6 */ /* 0x000e760000000000 */
[----:B-1----:R4:W1:Y:S01]  /*0bb0*/  SYNCS.EXCH.64 URZ, [UR6+0x1c0], UR4 ;  /* 0x0001c00406ff75b2 */ /* 0x0028620008000100 */
[----:B------:R4:W1:Y:S02]  /*0bc0*/  SYNCS.EXCH.64 URZ, [UR6+0x1c8], UR4 ;  /* 0x0001c80406ff75b2 */ /* 0x0008640008000100 */
[----:B----4-:R-:W-:Y:S01]  /*0bd0*/  NOP ;  /* 0x0000000000007918 */ /* 0x010fe20000000000 */
.L_x_12:
[----:B------:R-:W4:Y:S01]  /*0be0*/  SHFL.IDX PT, R2, R81, RZ, 0x1f ;  /* 0x00001fff51027589 */ /* 0x000f2200000e0000 */
[----:B------:R-:W-:Y:S01]  /*0bf0*/  NOP ;  /* 0x0000000000007918 */ /* 0x000fe20000000000 */
[----:B----4-:R-:W-:-:S13]  /*0c00*/  ISETP.NE.AND P0, PT, R2, 0x4, PT ;  /* 0x000000040200780c */ /* 0x010fda0003f05270 */
[----:B------:R-:W-:Y:S05]  /*0c10*/  @P0 BRA `(.L_x_13) ;  /* 0x00000000004c0947 */ /* 0x000fea0003800000 */
[----:B-1----:R-:W1:Y:S01]  /*0c20*/  S2UR UR6, SR_CgaCtaId ;  /* 0x00000000000679c3 */ /* 0x002e620000008800 */
[----:B------:R-:W-:Y:S01]  /*0c30*/  UMOV UR4, 0x3a0 ;  /* 0x000003a000047882 */ /* 0x000fe20000000000 */
[----:B------:R-:W-:Y:S01]  /*0c40*/  UMOV UR5, 0x400 ;  /* 0x0000040000057882 */ /* 0x000fe20000000000 */
[----:B------:R-:W-:Y:S01]  /*0c50*/  USEL UR4, UR4, 0x320, UP3 ;  /* 0x0000032004047887 */ /* 0x000fe20009800000 */
[----:B------:R-:W-:Y:S01]  /*0c60*/  UMOV UR8, 0x1 ;  /* 0x0000000100087882 */ /* 0x000fe20000000000 */
[----:B------:R-:W-:Y:S01]  /*0c70*/  ELECT P0, URZ, PT ;  /* 0x0000000000ff782f */ /* 0x000fe20003800000 */
[----:B------:R-:W-:-:S04]  /*0c80*/  UIADD3 UR8, UPT, UPT, -UR8, 0x100000, URZ ;  /* 0x0010000008087890 */ /* 0x000fc8000fffe1ff */
[----:B------:R-:W-:Y:S02]  /*0c90*/  USHF.L.U32 UR9, UR8, 0xb, URZ ;  /* 0x0000000b08097899 */ /* 0x000fe400080006ff */
[----:B------:R-:W-:Y:S02]  /*0ca0*/  USHF.L.U32 UR8, UR8, 0x1, URZ ;  /* 0x0000000108087899 */ /* 0x000fe400080006ff */
[----:B-1----:R-:W-:Y:S02]  /*0cb0*/  ULEA UR6, UR6, UR5, 0x18 ;  /* 0x0000000506067291 */ /* 0x002fe4000f8ec0ff */
[----:B------:R-:W-:-:S04]  /*0cc0*/  UIADD3 UR4, UPT, UPT, -UR4, 0x100000, URZ ;  /* 0x0010000004047890 */ /* 0x000fc8000fffe1ff */
[----:B------:R-:W-:Y:S02]  /*0cd0*/  USHF.L.U32 UR5, UR4, 0xb, URZ ;  /* 0x0000000b04057899 */ /* 0x000fe400080006ff */
[----:B------:R-:W-:Y:S01]  /*0ce0*/  USHF.L.U32 UR4, UR4, 0x1, URZ ;  /* 0x0000000104047899 */ /* 0x000fe200080006ff */
[----:B------:R-:W1:Y:S03]  /*0cf0*/  FENCE.VIEW.ASYNC.S ;  /* 0x00000000000073c6 */ /* 0x000e660000000000 */
[----:B-1----:R4:W1:Y:S08]  /*0d00*/  SYNCS.EXCH.64 URZ, [UR6+0x1d0], UR8 ;  /* 0x0001d00806ff75b2 */ /* 0x0028700008000100 */
[----:B------:R4:W1:Y:S01]  /*0d10*/  SYNCS.EXCH.64 URZ, [UR6+0x1e0], UR4 ;  /* 0x0001e00406ff75b2 */ /* 0x0008620008000100 */
[----:B------:R4:W1:Y:S01]  /*0d20*/  SYNCS.EXCH.64 URZ, [UR6+0x1d8], UR8 ;  /* 0x0001d80806ff75b2 */ /* 0x0008620008000100 */
[----:B------:R4:W1:Y:S02]  /*0d30*/  SYNCS.EXCH.64 URZ, [UR6+0x1e8], UR4 ;  /* 0x0001e80406ff75b2 */ /* 0x0008640008000100 */
[----:B----4-:R-:W-:Y:S01]  /*0d40*/  NOP ;  /* 0x0000000000007918 */ /* 0x010fe20000000000 */
.L_x_13:
[----:B------:R-:W4:Y:S01]  /*0d50*/  SHFL.IDX PT, R2, R81, RZ, 0x1f ;  /* 0x00001fff51027589 */ /* 0x000f2200000e0000 */
[----:B------:R-:W-:Y:S01]  /*0d60*/  NOP ;  /* 0x0000000000007918 */ /* 0x000fe20000000000 */
[----:B----4-:R-:W-:-:S13]  /*0d70*/  ISETP.NE.AND P0, PT, R2, 0x5, PT ;  /* 0x000000050200780c */ /* 0x010fda0003f05270 */
[----:B------:R-:W-:Y:S05]  /*0d80*/  @P0 BRA `(.L_x_14) ;  /* 0x0000000000580947 */ /* 0x000fea0003800000 */
[----:B-1----:R-:W1:Y:S01]  /*0d90*/  S2UR UR4, SR_CgaCtaId ;  /* 0x00000000000479c3 */ /* 0x002e620000008800 */
        /* <DEDUP_REMOVED lines=12> */
[----:B-1----:R4:W1:Y:S01]  /*0e60*/  SYNCS.EXCH.64 URZ, [UR4+0x1f0], UR8 ;  /* 0x0001f00804ff75b2 */ /* 0x0028620008000100 */
[----:B------:R4:W1:Y:S01]  /*0e70*/  SYNCS.EXCH.64 URZ, [UR4+0x210], UR6 ;  /* 0x0002100604ff75b2 */ /* 0x0008620008000100 */
[----:B------:R4:W1:Y:S01]  /*0e80*/  SYNCS.EXCH.64 URZ, [UR4+0x1f8], UR8 ;  /* 0x0001f80804ff75b2 */ /* 0x0008620008000100 */
[----:B------:R4:W1:Y:S01]  /*0e90*/  SYNCS.EXCH.64 URZ, [UR4+0x218], UR6 ;  /* 0x0002180604ff75b2 */ /* 0x0008620008000100 */
[----:B------:R4:W1:Y:S01]  /*0ea0*/  SYNCS.EXCH.64 URZ, [UR4+0x200], UR8 ;  /* 0x0002000804ff75b2 */ /* 0x0008620008000100 */
[----:B------:R4:W1:Y:S01]  /*0eb0*/  SYNCS.EXCH.64 URZ, [UR4+0x220], UR6 ;  /* 0x0002200604ff75b2 */ /* 0x0008620008000100 */
[----:B------:R4:W1:Y:S01]  /*0ec0*/  SYNCS.EXCH.64 URZ, [UR4+0x208], UR8 ;  /* 0x0002080804ff75b2 */ /* 0x0008620008000100 */
[----:B------:R4:W1:Y:S02]  /*0ed0*/  SYNCS.EXCH.64 URZ, [UR4+0x228], UR6 ;  /* 0x0002280604ff75b2 */ /* 0x0008640008000100 */
[----:B----4-:R-:W-:Y:S01]  /*0ee0*/  NOP ;  /* 0x0000000000007918 */ /* 0x010fe20000000000 */
.L_x_14:
[----:B------:R-:W4:Y:S01]  /*0ef0*/  SHFL.IDX PT, R2, R81, RZ, 0x1f ;  /* 0x00001fff51027589 */ /* 0x000f2200000e0000 */
[----:B------:R-:W1:Y:S01]  /*0f00*/  S2UR UR48, SR_CgaCtaId ;  /* 0x00000000003079c3 */ /* 0x000e620000008800 */
[----:B------:R-:W-:Y:S01]  /*0f10*/  NOP ;  /* 0x0000000000007918 */ /* 0x000fe20000000000 */
[----:B----4-:R-:W-:-:S13]  /*0f20*/  ISETP.NE.AND P0, PT, R2, 0x3, PT ;  /* 0x000000030200780c */ /* 0x010fda0003f05270 */
[----:B-1----:R-:W-:Y:S05]  /*0f30*/  @P0 BRA `(.L_x_15) ;  /* 0x0000000000340947 */ /* 0x002fea0003800000 */
[----:B------:R-:W-:Y:S01]  /*0f40*/  UMOV UR4, 0x400 ;  /* 0x0000040000047882 */ /* 0x000fe20000000000 */
[----:B------:R-:W-:Y:S01]  /*0f50*/  UMOV UR6, 0x20 ;  /* 0x0000002000067882 */ /* 0x000fe20000000000 */
[----:B------:R-:W-:Y:S02]  /*0f60*/  ULEA UR4, UR48, UR4, 0x18 ;  /* 0x0000000430047291 */ /* 0x000fe4000f8ec0ff */
[----:B------:R-:W-:-:S04]  /*0f70*/  UIADD3 UR6, UPT, UPT, -UR6, 0x100000, URZ ;  /* 0x0010000006067890 */ /* 0x000fc8000fffe1ff */
[----:B------:R-:W-:Y:S02]  /*0f80*/  USHF.L.U32 UR7, UR6, 0xb, URZ ;  /* 0x0000000b06077899 */ /* 0x000fe400080006ff */
[----:B------:R-:W-:Y:S01]  /*0f90*/  USHF.L.U32 UR6, UR6, 0x1, URZ ;  /* 0x0000000106067899 */ /* 0x000fe200080006ff */
[----:B------:R-:W-:Y:S01]  /*0fa0*/  ELECT P0, URZ, PT ;  /* 0x0000000000ff782f */ /* 0x000fe20003800000 */
[----:B------:R-:W1:Y:S10]  /*0fb0*/  FENCE.VIEW.ASYNC.S ;  /* 0x00000000000073c6 */ /* 0x000e740000000000 */
[----:B-1----:R1:W4:Y:S01]  /*0fc0*/  SYNCS.EXCH.64 URZ, [UR4+0x230], UR6 ;  /* 0x0002300604ff75b2 */ /* 0x0023220008000100 */
[----:B------:R1:W1:Y:S01]  /*0fd0*/  SYNCS.EXCH.64 URZ, [UR4+0x240], UR6 ;  /* 0x0002400604ff75b2 */ /* 0x0002620008000100 */
[----:B------:R1:W1:Y:S01]  /*0fe0*/  SYNCS.EXCH.64 URZ, [UR4+0x238], UR6 ;  /* 0x0002380604ff75b2 */ /* 0x0002620008000100 */
[----:B------:R1:W1:Y:S01]  /*0ff0*/  SYNCS.EXCH.64 URZ, [UR4+0x248], UR6 ;  /* 0x0002480604ff75b2 */ /* 0x0002620008000100 */
[----:B------:R-:W-:Y:S01]  /*1000*/  NOP ;  /* 0x0000000000007918 */ /* 0x000fe20000000000 */
.L_x_15:
[----:B-1----:R-:W1:Y:S01]  /*1010*/  LDCU UR4, c[0x0][0x36c] ;  /* 0x00006d80ff0477ac */ /* 0x002e620008000800 */
[----:B------:R-:W-:Y:S01]  /*1020*/  ISETP.NE.OR P3, PT, R0, 0x2, !P3 ;  /* 0x000000020000780c */ /* 0x000fe20005f65670 */
[----:B------:R-:W-:Y:S01]  /*1030*/  NOP ;  /* 0x0000000000007918 */ /* 0x000fe20000000000 */
[----:B------:R-:W-:Y:S01]  /*1040*/  LOP3.LUT R0, R69, 0x1f, RZ, 0xc0, !PT ;  /* 0x0000001f45007812 */ /* 0x000fe200078ec0ff */
[----:B------:R-:W-:Y:S02]  /*1050*/  UISETP.NE.AND UP4, UPT, UR22, URZ, UPT ;  /* 0x000000ff1600728c */ /* 0x000fe4000bf85270 */
[----:B-1----:R-:W-:-:S09]  /*1060*/  UISETP.EQ.U32.AND UP5, UPT, UR4, 0x1, UPT ;  /* 0x000000010400788c */ /* 0x002fd2000bfa2070 */
[----:B------:R-:W-:Y:S05]  /*1070*/  BRA.U !UP5, `(.L_x_16) ;  /* 0x000000010d087547 */ /* 0x000fea000b800000 */
[----:B--234-:R-:W-:Y:S01]  /*1080*/  UCGABAR_ARV ;  /* 0x00000000000079c7 */ /* 0x01cfe20008000000 */
[----:B------:R-:W-:Y:S05]  /*1090*/  BRA `(.L_x_17) ;  /* 0x0000000000047947 */ /* 0x000fea0003800000 */
.L_x_16:
[----:B--234-:R-:W-:Y:S01]  /*10a0*/  NOP ;  /* 0x0000000000007918 */ /* 0x01cfe20000000000 */
.L_x_17:
[----:B------:R-:W1:Y:S01]  /*10b0*/  S2UR UR46, SR_CTAID.X ;  /* 0x00000000002e79c3 */ /* 0x000e620000002500 */
[----:B------:R-:W-:-:S05]  /*10c0*/  CS2R.32 R3, SR_CgaSize ;  /* 0x0000000000037805 */ /* 0x000fca0000008a00 */
[----:B------:R-:W-:-:S05]  /*10d0*/  IMAD R3, R3, -0xa0, RZ ;  /* 0xffffff6003037824 */ /* 0x000fca00078e02ff */
[----:B------:R-:W-:-:S14]  /*10e0*/  R2UR UR5, R3 ;  /* 0x00000000030572ca */ /* 0x000fdc00000e0000 */
[----:B------:R-:W2:Y:S01]  /*10f0*/  LDCU UR5, c[0x0][UR5+0x2b0] ;  /* 0x00005600050577ac */ /* 0x000ea20008000800 */
[----:B------:R-:W-:-:S05]  /*1100*/  CS2R.32 R3, SR_CgaSize ;  /* 0x0000000000037805 */ /* 0x000fca0000008a00 */
[----:B------:R-:W-:-:S05]  /*1110*/  IMAD R3, R3, -0xa0, RZ ;  /* 0xffffff6003037824 */ /* 0x000fca00078e02ff */
[----:B------:R-:W-:-:S14]  /*1120*/  R2UR UR4, R3 ;  /* 0x00000000030472ca */ /* 0x000fdc00000e0000 */
[----:B------:R-:W3:Y:S01]  /*1130*/  LDCU UR4, c[0x0][UR4+0x2b4] ;  /* 0x00005680040477ac */ /* 0x000ee20008000800 */
[----:B------:R-:W4:Y:S01]  /*1140*/  S2UR UR45, SR_CTAID.Y ;  /* 0x00000000002d79c3 */ /* 0x000f220000002600 */
[----:B------:R-:W-:-:S05]  /*1150*/  CS2R.32 R3, SR_CgaSize ;  /* 0x0000000000037805 */ /* 0x000fca0000008a00 */
[----:B------:R-:W-:-:S05]  /*1160*/  IMAD R3, R3, -0xa0, RZ ;  /* 0xffffff6003037824 */ /* 0x000fca00078e02ff */
[----:B------:R-:W-:-:S14]  /*1170*/  R2UR UR57, R3 ;  /* 0x00000000033972ca */ /* 0x000fdc00000e0000 */
[----:B------:R-:W3:Y:S01]  /*1180*/  LDCU UR57, c[0x0][UR57+0x2a0] ;  /* 0x00005400393977ac */ /* 0x000ee20008000800 */
[----:B------:R-:W-:-:S05]  /*1190*/  CS2R.32 R3, SR_CgaSize ;  /* 0x0000000000037805 */ /* 0x000fca0000008a00 */
[----:B------:R-:W-:-:S05]  /*11a0*/  IMAD R3, R3, -0xa0, RZ ;  /* 0xffffff6003037824 */ /* 0x000fca00078e02ff */
[----:B------:R-:W-:-:S14]  /*11b0*/  R2UR UR60, R3 ;  /* 0x00000000033c72ca */ /* 0x000fdc00000e0000 */
[----:B------:R-:W3:Y:S01]  /*11c0*/  LDCU UR60, c[0x0][UR60+0x2a4] ;  /* 0x000054803c3c77ac */ /* 0x000ee20008000800 */
[----:B------:R-:W-:Y:S02]  /*11d0*/  ULOP3.LUT UR49, UR48, 0x1, URZ, 0xc0, !UPT ;  /* 0x0000000130317892 */ /* 0x000fe4000f8ec0ff */
[----:B------:R-:W-:Y:S02]  /*11e0*/  USHF.R.U32.HI UR26, URZ, 0x1, UR48 ;  /* 0x00000001ff1a7899 */ /* 0x000fe40008011630 */
[----:B------:R-:W-:Y:S02]  /*11f0*/  UISETP.GT.U32.AND UP1, UPT, UR49, 0xffff, UPT ;  /* 0x0000ffff3100788c */ /* 0x000fe4000bf24070 */
[----:B------:R-:W-:Y:S01]  /*1200*/  USHF.L.U32 UR28, UR48, 0xa, URZ ;  /* 0x0000000a301c7899 */ /* 0x000fe200080006ff */
[----:B-1----:R-:W-:Y:S01]  /*1210*/  I2FP.F32.U32 R3, UR46 ;  /* 0x0000002e00037c45 */ /* 0x002fe20008201000 */
[----:B------:R-:W1:Y:S04]  /*1220*/  LDCU UR23, c[0x0][0xb24] ;  /* 0x00016480ff1777ac */ /* 0x000e680008000800 */
[----:B--2---:R-:W-:Y:S01]  /*1230*/  FMUL R3, R3, UR5 ;  /* 0x0000000503037c20 */ /* 0x004fe20008400000 */
[----:B------:R-:W2:Y:S01]  /*1240*/  LDCU UR40, c[0x0][0xb24] ;  /* 0x00016480ff2877ac */ /* 0x000ea20008000800 */
[----:B----4-:R-:W-:Y:S01]  /*1250*/  I2FP.F32.U32 R2, UR45 ;  /* 0x0000002d00027c45 */ /* 0x010fe20008201000 */
[----:B------:R-:W4:Y:S03]  /*1260*/  LDCU UR30, c[0x0][0xb30] ;  /* 0x00016600ff1e77ac */ /* 0x000f260008000800 */
[----:B------:R-:W1:Y:S01]  /*1270*/  F2I.U32.TRUNC.NTZ R3, R3 ;  /* 0x0000000300037305 */ /* 0x000e62000020f000 */
[----:B---3--:R-:W-:Y:S01]  /*1280*/  FMUL R2, R2, UR4 ;  /* 0x0000000402027c20 */ /* 0x008fe20008400000 */
[----:B------:R-:W-:-:S02]  /*1290*/  ULOP3.LUT UR4, UR48, 0x2, URZ, 0xc0, !UPT ;  /* 0x0000000230047892 */ /* 0x000fc4000f8ec0ff */
[----:B------:R-:W-:Y:S02]  /*12a0*/  USHF.L.U32 UR27, UR48, 0xb, URZ ;  /* 0x0000000b301b7899 */ /* 0x000fe400080006ff */
[----:B------:R-:W-:Y:S02]  /*12b0*/  UISETP.GT.U32.AND UP0, UPT, UR4, 0xffff, UPT ;  /* 0x0000ffff0400788c */ /* 0x000fe4000bf04070 */
[----:B------:R-:W3:Y:S01]  /*12c0*/  F2I.U32.TRUNC.NTZ R2, R2 ;  /* 0x0000000200027305 */ /* 0x000ee2000020f000 */
[----:B------:R-:W-:Y:S01]  /*12d0*/  UMOV UR32, 0x5 ;  /* 0x0000000500207882 */ /* 0x000fe20000000000 */
[----:B------:R-:W-:Y:S02]  /*12e0*/  USEL UR24, UR49, 0xffff, !UP1 ;  /* 0x0000ffff31187887 */ /* 0x000fe4000c800000 */
[----:B------:R-:W-:Y:S01]  /*12f0*/  USEL UR25, UR4, 0xffff, !UP0 ;  /* 0x0000ffff04197887 */ /* 0x000fe2000c000000 */
[----:B-1----:R-:W-:Y:S02]  /*1300*/  R2UR UR5, R3 ;  /* 0x00000000030572ca */ /* 0x002fe400000e0000 */
[----:B---3--:R-:W-:-:S02]  /*1310*/  R2UR UR6, R2 ;  /* 0x00000000020672ca */ /* 0x008fc400000e0000 */
[----:B------:R-:W-:-:S09]  /*1320*/  PRMT R2, RZ, 0x7610, R2 ;  /* 0x00007610ff027816 */ /* 0x000fd20000000002 */
[----:B------:R-:W-:-:S04]  /*1330*/  UIADD3 UR5, UPT, UPT, -UR5, URZ, URZ ;  /* 0x000000ff05057290 */ /* 0x000fc8000fffe1ff */
[----:B------:R-:W-:Y:S02]  /*1340*/  UIMAD UR57, UR57, UR5, UR46 ;  /* 0x00000005393972a4 */ /* 0x000fe4000f8e022e */
[----:B------:R-:W-:-:S04]  /*1350*/  UIADD3 UR4, UPT, UPT, -UR6, URZ, URZ ;  /* 0x000000ff06047290 */ /* 0x000fc8000fffe1ff */
[----:B------:R-:W-:Y:S01]  /*1360*/  UIMAD UR60, UR60, UR4, UR45 ;  /* 0x000000043c3c72a4 */ /* 0x000fe2000f8e022d */
[----:B--2-4-:R-:W-:Y:S11]  /*1370*/  BRA.U UP4, `(.L_x_18) ;  /* 0x00000001043c7547 */ /* 0x014ff6000b800000 */
[----:B------:R-:W-:Y:S02]  /*1380*/  UISETP.NE.AND UP0, UPT, UR60, URZ, UPT ;  /* 0x000000ff3c00728c */ /* 0x000fe4000bf05270 */
[----:B------:R-:W-:Y:S02]  /*1390*/  UISETP.NE.AND UP1, UPT, UR60, 0x1, UPT ;  /* 0x000000013c00788c */ /* 0x000fe4000bf25270 */
[----:B------:R-:W-:Y:S02]  /*13a0*/  UISETP.NE.AND UP2, UPT, UR57, URZ, UP0 ;  /* 0x000000ff3900728c */ /* 0x000fe40008745270 */
[----:B------:R-:W-:Y:S02]  /*13b0*/  USEL UR4, URZ, 0x2, UP0 ;  /* 0x00000002ff047887 */ /* 0x000fe40008000000 */
[----:B------:R-:W-:Y:S02]  /*13c0*/  USEL UR8, URZ, 0x1, UP2 ;  /* 0x00000001ff087887 */ /* 0x000fe40009000000 */
[----:B------:R-:W-:-:S02]  /*13d0*/  UISETP.NE.AND UP2, UPT, UR57, URZ, UPT ;  /* 0x000000ff3900728c */ /* 0x000fc4000bf45270 */
[----:B------:R-:W-:Y:S02]  /*13e0*/  USEL UR5, URZ, 0x4, UP1 ;  /* 0x00000004ff057887 */ /* 0x000fe40008800000 */
[----:B------:R-:W-:Y:S02]  /*13f0*/  UISETP.NE.AND UP0, UPT, UR57, 0x1, UPT ;  /* 0x000000013900788c */ /* 0x000fe4000bf05270 */
[----:B------:R-:W-:Y:S02]  /*1400*/  USEL UR6, URZ, 0x8, UP1 ;  /* 0x00000008ff067887 */ /* 0x000fe40008800000 */
[----:B------:R-:W-:Y:S02]  /*1410*/  USEL UR7, UR5, 0x4, UP2 ;  /* 0x0000000405077887 */ /* 0x000fe40009000000 */
[----:B------:R-:W-:Y:S02]  /*1420*/  USEL UR4, UR4, 0x2, UP0 ;  /* 0x0000000204047887 */ /* 0x000fe40008000000 */
[----:B------:R-:W-:-:S02]  /*1430*/  USEL UR5, UR6, 0x8, UP0 ;  /* 0x0000000806057887 */ /* 0x000fc40008000000 */
[----:B------:R-:W-:-:S04]  /*1440*/  UIADD3 UR4, UPT, UPT, UR4, UR7, UR8 ;  /* 0x0000000704047290 */ /* 0x000fc8000fffe008 */
[----:B------:R-:W-:-:S06]  /*1450*/  UIADD3 UR4, UPT, UPT, UR4, UR5, URZ ;  /* 0x0000000504047290 */ /* 0x000fcc000fffe0ff */
[----:B------:R-:W-:-:S07]  /*1460*/  MOV R2, UR4 ;  /* 0x0000000400027c02 */ /* 0x000fce0008000f00 */
.L_x_18:
[----:B------:R-:W1:Y:S01]  /*1470*/  S2UR UR36, SR_CTAID.Z ;  /* 0x00000000002479c3 */ /* 0x000e620000002700 */
[----:B------:R-:W-:Y:S01]  /*1480*/  UISETP.GE.AND UP0, UPT, UR23, 0x1, UPT ;  /* 0x000000011700788c */ /* 0x000fe2000bf06270 */
[----:B------:R-:W-:-:S08]  /*1490*/  UMOV UR31, 0x3 ;  /* 0x00000003001f7882 */ /* 0x000fd00000000000 */
[----:B------:R-:W-:Y:S05]  /*14a0*/  BRA.U !UP0, `(.L_x_19) ;  /* 0x0000000108d47547 */ /* 0x000fea000b800000 */
[----:B------:R-:W2:Y:S01]  /*14b0*/  LDCU.128 UR12, c[0x0][0xb10] ;  /* 0x00016200ff0c77ac */ /* 0x000ea20008000c00 */
[----:B------:R-:W3:Y:S01]  /*14c0*/  LDCU UR6, c[0x0][0x370] ;  /* 0x00006e00ff0677ac */ /* 0x000ee20008000800 */
[----:B------:R-:W4:Y:S01]  /*14d0*/  LDCU UR5, c[0x0][0x374] ;  /* 0x00006e80ff0577ac */ /* 0x000f220008000800 */
[----:B------:R-:W1:Y:S01]  /*14e0*/  LDCU UR29, c[0x0][0xb0c] ;  /* 0x00016180ff1d77ac */ /* 0x000e620008000800 */
[----:B------:R-:W1:Y:S01]  /*14f0*/  LDCU UR4, c[0x0][0xb20] ;  /* 0x00016400ff0477ac */ /* 0x000e620008000800 */
[----:B------:R-:W1:Y:S01]  /*1500*/  LDCU.64 UR8, c[0x0][0xb28] ;  /* 0x00016500ff0877ac */ /* 0x000e620008000a00 */
[----:B--2---:R-:W-:Y:S02]  /*1510*/  UISETP.NE.AND UP0, UPT, UR14, 0x1, UPT ;  /* 0x000000010e00788c */ /* 0x004fe4000bf05270 */
[----:B----4-:R-:W-:Y:S02]  /*1520*/  UIMAD.WIDE.U32 UR10, UR5, UR15, URZ ;  /* 0x0000000f050a72a5 */ /* 0x010fe4000f8e00ff */
[----:B---3--:R-:W-:-:S02]  /*1530*/  UIMAD.WIDE.U32 UR18, UR6, UR12, URZ ;  /* 0x0000000c061272a5 */ /* 0x008fc4000f8e00ff */
[----:B-1----:R-:W-:Y:S02]  /*1540*/  UISETP.NE.AND UP1, UPT, UR29, 0x1, UPT ;  /* 0x000000011d00788c */ /* 0x002fe4000bf25270 */
[----:B------:R-:W-:Y:S01]  /*1550*/  UISETP.NE.AND UP2, UPT, UR23, 0x1, UPT ;  /* 0x000000011700788c */ /* 0x000fe2000bf45270 */
[----:B------:R-:W-:Y:S02]  /*1560*/  UMOV UR10, UR11 ;  /* 0x0000000b000a7c82 */ /* 0x000fe40008000000 */
[----:B------:R-:W-:Y:S01]  /*1570*/  UMOV UR18, UR19 ;  /* 0x0000001300127c82 */ /* 0x000fe20008000000 */
[----:B------:R-:W-:Y:S02]  /*1580*/  @UP0 USHF.R.U32.HI UR5, URZ, UR4, UR10 ;  /* 0x00000004ff050299 */ /* 0x000fe4000801160a */
[----:B------:R-:W-:Y:S02]  /*1590*/  UIMAD.WIDE.U32 UR20, UR45, UR15, URZ ;  /* 0x0000000f2d1472a5 */ /* 0x000fe4000f8e00ff */
[----:B------:R-:W-:-:S02]  /*15a0*/  UIMAD.WIDE.U32 UR10, UR5, UR8, URZ ;  /* 0x00000008050a72a5 */ /* 0x000fc4000f8e00ff */
[----:B------:R-:W-:Y:S02]  /*15b0*/  @UP1 USHF.R.U32.HI UR6, URZ, UR13, UR18 ;  /* 0x0000000dff061299 */ /* 0x000fe40008011612 */
[----:B------:R-:W-:Y:S02]  /*15c0*/  UIMAD.WIDE.U32 UR16, UR46, UR12, URZ ;  /* 0x0000000c2e1072a5 */ /* 0x000fe4000f8e00ff */
[----:B------:R-:W-:Y:S01]  /*15d0*/  UIMAD.WIDE.U32 UR18, UR6, UR8, URZ ;  /* 0x00000008061272a5 */ /* 0x000fe2000f8e00ff */
[----:B------:R-:W-:Y:S01]  /*15e0*/  UMOV UR20, UR21 ;  /* 0x0000001500147c82 */ /* 0x000fe20008000000 */
[----:B------:R-:W-:Y:S01]  /*15f0*/  UMOV UR10, UR11 ;  /* 0x0000000b000a7c82 */ /* 0x000fe20008000000 */
[----:B------:R-:W-:Y:S02]  /*1600*/  USHF.R.U32.HI UR20, URZ, UR4, UR20 ;  /* 0x00000004ff147299 */ /* 0x000fe40008011614 */
[----:B------:R-:W-:Y:S02]  /*1610*/  @UP2 USHF.R.U32.HI UR5, URZ, UR9, UR10 ;  /* 0x00000009ff052299 */ /* 0x000fe4000801160a */
[----:B------:R-:W-:Y:S01]  /*1620*/  UMOV UR7, UR19 ;  /* 0x0000001300077c82 */ /* 0x000fe20008000000 */
[----:B------:R-:W-:Y:S01]  /*1630*/  UMOV UR16, UR17 ;  /* 0x0000001100107c82 */ /* 0x000fe20008000000 */
[----:B------:R-:W-:-:S02]  /*1640*/  @UP2 USHF.R.U32.HI UR6, URZ, UR9, UR7 ;  /* 0x00000009ff062299 */ /* 0x000fc40008011607 */
[----:B------:R-:W-:Y:S02]  /*1650*/  USHF.R.U32.HI UR13, URZ, UR13, UR16 ;  /* 0x0000000dff0d7299 */ /* 0x000fe40008011610 */
[----:B------:R-:W-:Y:S02]  /*1660*/  USEL UR4, UR45, UR20, !UP0 ;  /* 0x000000142d047287 */ /* 0x000fe4000c000000 */
[----:B------:R-:W-:Y:S02]  /*1670*/  UIMAD UR7, UR5, UR23, URZ ;  /* 0x00000017050772a4 */ /* 0x000fe4000f8e02ff */
[----:B------:R-:W-:Y:S02]  /*1680*/  USEL UR5, UR46, UR13, !UP1 ;  /* 0x0000000d2e057287 */ /* 0x000fe4000c800000 */
[----:B------:R-:W-:Y:S02]  /*1690*/  UIMAD UR12, UR6, UR23, URZ ;  /* 0x00000017060c72a4 */ /* 0x000fe4000f8e02ff */
[----:B------:R-:W-:-:S02]  /*16a0*/  UISETP.GE.AND UP0, UPT, UR4, UR7, UPT ;  /* 0x000000070400728c */ /* 0x000fc4000bf06270 */
[----:B------:R-:W-:Y:S02]  /*16b0*/  UIMAD.WIDE.U32 UR10, UR4, UR8, URZ ;  /* 0x00000008040a72a5 */ /* 0x000fe4000f8e00ff */
[----:B------:R-:W-:Y:S02]  /*16c0*/  UISETP.GE.OR UP0, UPT, UR5, UR12, UP0 ;  /* 0x0000000c0500728c */ /* 0x000fe40008706670 */
[----:B------:R-:W-:Y:S02]  /*16d0*/  UIMAD.WIDE.U32 UR12, UR5, UR8, URZ ;  /* 0x00000008050c72a5 */ /* 0x000fe4000f8e00ff */
[----:B------:R-:W-:Y:S01]  /*16e0*/  UIADD3 UR10, UPT, UPT, -UR4, URZ, URZ ;  /* 0x000000ff040a7290 */ /* 0x000fe2000fffe1ff */
[----:B------:R-:W-:Y:S01]  /*16f0*/  UMOV UR8, UR11 ;  /* 0x0000000b00087c82 */ /* 0x000fe20008000000 */
[----:B------:R-:W-:Y:S02]  /*1700*/  UIADD3 UR11, UPT, UPT, -UR5, URZ, URZ ;  /* 0x000000ff050b7290 */ /* 0x000fe4000fffe1ff */
[----:B------:R-:W-:-:S03]  /*1710*/  USHF.R.U32.HI UR8, URZ, UR9, UR8 ;  /* 0x00000009ff087299 */ /* 0x000fc60008011608 */
[----:B------:R-:W-:Y:S01]  /*1720*/  @!UP0 UMOV UR7, UR13 ;  /* 0x0000000d00078c82 */ /* 0x000fe20008000000 */
[----:B------:R-:W-:Y:S02]  /*1730*/  UIMAD UR45, UR14, UR10, UR45 ;  /* 0x0000000a0e2d72a4 */ /* 0x000fe4000f8e022d */
[----:B------:R-:W-:Y:S02]  /*1740*/  USEL UR8, UR4, UR8, !UP2 ;  /* 0x0000000804087287 */ /* 0x000fe4000d000000 */
[----:B------:R-:W-:Y:S02]  /*1750*/  @!UP0 USHF.R.U32.HI UR7, URZ, UR9, UR7 ;  /* 0x00000009ff078299 */ /* 0x000fe40008011607 */
[----:B------:R-:W-:Y:S02]  /*1760*/  UIADD3 UR9, UPT, UPT, -UR8, URZ, URZ ;  /* 0x000000ff08097290 */ /* 0x000fe4000fffe1ff */
[----:B------:R-:W-:Y:S02]  /*1770*/  @!UP0 USEL UR7, UR5, UR7, !UP2 ;  /* 0x0000000705078287 */ /* 0x000fe4000d000000 */
[----:B------:R-:W-:-:S02]  /*1780*/  UIMAD UR9, UR23, UR9, UR4 ;  /* 0x00000009170972a4 */ /* 0x000fc4000f8e0204 */
[----:B------:R-:W-:Y:S02]  /*1790*/  @!UP0 UIADD3 UR8, UPT, UPT, UR8, -UR7, URZ ;  /* 0x8000000708088290 */ /* 0x000fe4000fffe0ff */
[----:B------:R-:W-:Y:S02]  /*17a0*/  @!UP0 UIMAD UR6, UR9, UR6, UR7 ;  /* 0x00000006090682a4 */ /* 0x000fe4000f8e0207 */
[----:B------:R-:W-:Y:S02]  /*17b0*/  @!UP0 UIMAD UR4, UR8, UR23, UR5 ;  /* 0x00000017080482a4 */ /* 0x000fe4000f8e0205 */
[----:B------:R-:W-:Y:S02]  /*17c0*/  UIMAD UR46, UR29, UR11, UR46 ;  /* 0x0000000b1d2e72a4 */ /* 0x000fe4000f8e022e */
[----:B------:R-:W-:Y:S01]  /*17d0*/  UIMAD UR45, UR4, UR14, UR45 ;  /* 0x0000000e042d72a4 */ /* 0x000fe2000f8e022d */
[----:B------:R-:W-:Y:S02]  /*17e0*/  @!UP0 UMOV UR5, UR6 ;  /* 0x0000000600058c82 */ /* 0x000fe40008000000 */
[----:B------:R-:W-:-:S12]  /*17f0*/  UIMAD UR46, UR5, UR29, UR46 ;  /* 0x0000001d052e72a4 */ /* 0x000fd8000f8e022e */
.L_x_19:
[----:B------:R-:W-:Y:S02]  /*1800*/  UISETP.NE.AND UP1, UPT, UR30, 0x1, UPT ;  /* 0x000000011e00788c */ /* 0x000fe4000bf25270 */
[----:B------:R-:W-:Y:S02]  /*1810*/  ULOP3.LUT UR24, UR24, 0xffff, URZ, 0xc0, !UPT ;  /* 0x0000ffff18187892 */ /* 0x000fe4000f8ec0ff */
[----:B------:R-:W-:Y:S02]  /*1820*/  ULOP3.LUT UR21, UR25, 0xffff, URZ, 0xc0, !UPT ;  /* 0x0000ffff19157892 */ /* 0x000fe4000f8ec0ff */
[----:B------:R-:W-:Y:S02]  /*1830*/  UISETP.NE.AND UP0, UPT, UR22, 0x2, UPT ;  /* 0x000000021600788c */ /* 0x000fe4000bf05270 */
[----:B------:R-:W-:Y:S02]  /*1840*/  ULOP3.LUT UR28, UR28, 0x800, URZ, 0xc0, !UPT ;  /* 0x000008001c1c7892 */ /* 0x000fe4000f8ec0ff */
[----:B------:R-:W-:-:S02]  /*1850*/  ULOP3.LUT UR27, UR27, 0x800, URZ, 0xc0, !UPT ;  /* 0x000008001b1b7892 */ /* 0x000fc4000f8ec0ff */
[----:B------:R-:W-:Y:S02]  /*1860*/  USHF.L.U32 UR24, UR32, UR24, URZ ;  /* 0x0000001820187299 */ /* 0x000fe400080006ff */
[----:B------:R-:W-:Y:S01]  /*1870*/  USHF.L.U32 UR21, UR31, UR21, URZ ;  /* 0x000000151f157299 */ /* 0x000fe200080006ff */
[----:B------:R-:W-:Y:S11]  /*1880*/  BRA.U UP1, `(.L_x_20) ;  /* 0x0000000101447547 */ /* 0x000ff6000b800000 */
[----:B------:R-:W2:Y:S01]  /*1890*/  LDCU.128 UR8, c[0x0][0xb10] ;  /* 0x00016200ff0877ac */ /* 0x000ea20008000c00 */
[----:B------:R-:W3:Y:S01]  /*18a0*/  LDCU UR12, c[0x0][0xb0c] ;  /* 0x00016180ff0c77ac */ /* 0x000ee20008000800 */
[----:B------:R-:W4:Y:S01]  /*18b0*/  LDCU UR13, c[0x0][0xb20] ;  /* 0x00016400ff0d77ac */ /* 0x000f220008000800 */
[----:B--2---:R-:W-:Y:S02]  /*18c0*/  UIMAD.WIDE.U32 UR6, UR46, UR8, URZ ;  /* 0x000000082e0672a5 */ /* 0x004fe4000f8e00ff */
[----:B------:R-:W-:Y:S02]  /*18d0*/  UIMAD.WIDE.U32 UR4, UR45, UR11, URZ ;  /* 0x0000000b2d0472a5 */ /* 0x000fe4000f8e00ff */
[----:B---3--:R-:W-:Y:S02]  /*18e0*/  UISETP.NE.AND UP2, UPT, UR12, 0x1, UPT ;  /* 0x000000010c00788c */ /* 0x008fe4000bf45270 */
[----:B------:R-:W-:Y:S01]  /*18f0*/  UISETP.NE.AND UP1, UPT, UR10, 0x1, UPT ;  /* 0x000000010a00788c */ /* 0x000fe2000bf25270 */
[----:B------:R-:W-:-:S02]  /*1900*/  UMOV UR6, UR7 ;  /* 0x0000000700067c82 */ /* 0x000fc40008000000 */
[----:B------:R-:W-:Y:S01]  /*1910*/  UMOV UR4, UR5 ;  /* 0x0000000500047c82 */ /* 0x000fe20008000000 */
[----:B------:R-:W-:Y:S02]  /*1920*/  USHF.R.U32.HI UR9, URZ, UR9, UR6 ;  /* 0x00000009ff097299 */ /* 0x000fe40008011606 */
[----:B----4-:R-:W-:Y:S02]  /*1930*/  USHF.R.U32.HI UR4, URZ, UR13, UR4 ;  /* 0x0000000dff047299 */ /* 0x010fe40008011604 */
[----:B------:R-:W-:Y:S02]  /*1940*/  USEL UR5, UR46, UR9, !UP2 ;  /* 0x000000092e057287 */ /* 0x000fe4000d000000 */
[----:B------:R-:W-:-:S04]  /*1950*/  USEL UR4, UR45, UR4, !UP1 ;  /* 0x000000042d047287 */ /* 0x000fc8000c800000 */
[----:B------:R-:W-:Y:S02]  /*1960*/  UIADD3 UR6, UPT, UPT, UR5, -UR4, URZ ;  /* 0x8000000405067290 */ /* 0x000fe4000fffe0ff */
[----:B------:R-:W-:Y:S02]  /*1970*/  UIADD3 UR4, UPT, UPT, -UR5, UR4, URZ ;  /* 0x0000000405047290 */ /* 0x000fe4000fffe1ff */
[----:B------:R-:W-:Y:S02]  /*1980*/  UIMAD UR45, UR6, UR10, UR45 ;  /* 0x0000000a062d72a4 */ /* 0x000fe4000f8e022d */
[----:B------:R-:W-:-:S12]  /*1990*/  UIMAD UR46, UR4, UR12, UR46 ;  /* 0x0000000c042e72a4 */ /* 0x000fd8000f8e022e */
.L_x_20:
[----:B------:R-:W-:Y:S05]  /*19a0*/  BRA.U !UP5, `(.L_x_21) ;  /* 0x000000010d0c7547 */ /* 0x000fea000b800000 */
[----:B------:R-:W-:Y:S01]  /*19b0*/  UCGABAR_WAIT ;  /* 0x0000000000007dc7 */ /* 0x000fe20008000000 */
[----:B------:R-:W-:Y:S01]  /*19c0*/  CCTL.IVALL ;  /* 0x00000000ff00798f */ /* 0x000fe20002000000 */
[----:B------:R-:W-:Y:S05]  /*19d0*/  BRA `(.L_x_22) ;  /* 0x0000000000047947 */ /* 0x000fea0003800000 */
.L_x_21:
[----:B------:R-:W-:Y:S06]  /*19e0*/  BAR.SYNC.DEFER_BLOCKING 0x0 ;  /* 0x0000000000007b1d */ /* 0x000fec0000010000 */
.L_x_22:
[----:B------:R-:W-:Y:S05]  /*19f0*/  BRA.U UP0, `(.L_x_23) ;  /* 0x0000002100107547 */ /* 0x000fea000b800000 */
[----:B------:R-:W2:Y:S01]  /*1a00*/  LDCU UR6, c[0x0][0x38c] ;  /* 0x00007180ff0677ac */ /* 0x000ea20008000800 */
[----:B------:R-:W-:Y:S01]  /*1a10*/  PLOP3.LUT P1, PT, PT, PT, UP3, 0x80, 0x8 ;  /* 0x000000000008781c */ /* 0x000fe20003f2f038 */
[----:B------:R-:W-:Y:S01]  /*1a20*/  IMAD.MOV.U32 R12, RZ, RZ, 0x1 ;  /* 0x00000001ff0c7424 */ /* 0x000fe200078e00ff */
[----:B------:R-:W-:Y:S01]  /*1a30*/  ISETP.EQ.OR P2, PT, R0, RZ, P3 ;  /* 0x000000ff0000720c */ /* 0x000fe20001f42670 */
[----:B------:R-:W-:Y:S01]  /*1a40*/  UISETP.NE.AND UP1, UPT, UR22, URZ, UPT ;  /* 0x000000ff1600728c */ /* 0x000fe2000bf25270 */
[----:B------:R-:W-:Y:S02]  /*1a50*/  PLOP3.LUT P1, PT, P1, PT, PT, 0x8, 0x80 ;  /* 0x000000000080781c */ /* 0x000fe40000f2e170 */
[----:B------:R-:W-:Y:S01]  /*1a60*/  CS2R R10, SRZ ;  /* 0x00000000000a7805 */ /* 0x000fe2000001ff00 */
[----:B------:R-:W-:Y:S01]  /*1a70*/  IMAD.MOV.U32 R9, RZ, RZ, RZ ;  /* 0x000000ffff097224 */ /* 0x000fe200078e00ff */
[----:B------:R-:W3:Y:S01]  /*1a80*/  LDCU UR41, c[0x0][0x370] ;  /* 0x00006e00ff2977ac */ /* 0x000ee20008000800 */
[----:B------:R-:W-:Y:S01]  /*1a90*/  IMAD.MOV.U32 R8, RZ, RZ, 0x1 ;  /* 0x00000001ff087424 */ /* 0x000fe200078e00ff */
[----:B------:R-:W4:Y:S01]  /*1aa0*/  LDCU.64 UR30, c[0x0][0x348] ;  /* 0x00006900ff1e77ac */ /* 0x000f220008000a00 */
[----:B------:R-:W1:Y:S01]  /*1ab0*/  LDCU UR39, c[0x0][0x374] ;  /* 0x00006e80ff2777ac */ /* 0x000e620008000800 */
[----:B--2---:R-:W-:-:S02]  /*1ac0*/  UIADD3 UR5, UPT, UPT, UR6, 0x3f, URZ ;  /* 0x0000003f06057890 */ /* 0x004fc4000fffe0ff */
[----:B------:R-:W-:Y:S02]  /*1ad0*/  UIADD3 UR50, UPT, UPT, UR6, 0x7e, URZ ;  /* 0x0000007e06327890 */ /* 0x000fe4000fffe0ff */
[----:B------:R-:W-:-:S04]  /*1ae0*/  USHF.R.S32.HI UR4, URZ, 0x1f, UR5 ;  /* 0x0000001fff047899 */ /* 0x000fc80008011405 */
[----:B------:R-:W-:Y:S02]  /*1af0*/  ULEA.HI UR4, UR4, UR5, URZ, 0x6 ;  /* 0x0000000504047291 */ /* 0x000fe4000f8f30ff */
[----:B------:R-:W-:Y:S02]  /*1b00*/  USHF.L.U32 UR5, UR26, 0x5, URZ ;  /* 0x000000051a057899 */ /* 0x000fe400080006ff */
[----:B------:R-:W-:Y:S02]  /*1b10*/  USHF.R.S32.HI UR43, URZ, 0x6, UR4 ;  /* 0x00000006ff2b7899 */ /* 0x000fe40008011404 */
[----:B------:R-:W-:Y:S02]  /*1b20*/  UIADD3 UR4, UPT, UPT, UR6, -0x1, URZ ;  /* 0xffffffff06047890 */ /* 0x000fe4000fffe0ff */
[----:B------:R-:W-:Y:S02]  /*1b30*/  UISETP.LT.U32.AND UP0, UPT, UR43, 0x1b, UPT ;  /* 0x0000001b2b00788c */ /* 0x000fe4000bf01070 */
[----:B------:R-:W-:-:S02]  /*1b40*/  UISETP.GE.U32.AND UP2, UPT, UR4, -0x7f, UPT ;  /* 0xffffff810400788c */ /* 0x000fc4000bf46070 */
[----:B------:R-:W-:Y:S02]  /*1b50*/  USEL UR42, UR43, 0x1b, UP0 ;  /* 0x0000001b2b2a7887 */ /* 0x000fe40008000000 */
[----:B------:R-:W-:Y:S02]  /*1b60*/  ULOP3.LUT UR44, UR5, 0x20, URZ, 0xe2, !UPT ;  /* 0x00000020052c7892 */ /* 0x000fe4000f8ee2ff */
[----:B------:R-:W-:Y:S02]  /*1b70*/  UIADD3 UR25, UPT, UPT, UR42, -0x1, URZ ;  /* 0xffffffff2a197890 */ /* 0x000fe4000fffe0ff */
[----:B------:R-:W-:Y:S02]  /*1b80*/  USEL UR26, UR34, 0x2, UP1 ;  /* 0x00000002221a7887 */ /* 0x000fe40008800000 */
[----:B------:R-:W-:Y:S02]  /*1b90*/  UIADD3 UR47, UPT, UPT, UR43, -UR42, URZ ;  /* 0x8000002a2b2f7290 */ /* 0x000fe4000fffe0ff */
[----:B------:R-:W-:Y:S01]  /*1ba0*/  @UP2 UIADD3 UR25, UPT, UPT, UR42, URZ, URZ ;  /* 0x000000ff2a192290 */ /* 0x000fe2000fffe0ff */
[----:B------:R-:W-:-:S03]  /*1bb0*/  UMOV UR5, URZ ;  /* 0x000000ff00057c82 */ /* 0x000fc60008000000 */
[----:B-1-34-:R-:W-:-:S12]  /*1bc0*/  UIADD3 UR25, UPT, UPT, UR25, 0x1, URZ ;  /* 0x0000000119197890 */ /* 0x01afd8000fffe0ff */
.L_x_43:
[----:B------:R-:W-:Y:S01]  /*1bd0*/  UISETP.NE.AND UP0, UPT, UR48, URZ, UPT ;  /* 0x000000ff3000728c */ /* 0x000fe2000bf05270 */
[----:B------:R-:W1:Y:S08]  /*1be0*/  S2UR UR48, SR_CgaCtaId ;  /* 0x00000000003079c3 */ /* 0x000e700000008800 */
[----:B------:R-:W-:Y:S05]  /*1bf0*/  BRA.U UP0, `(.L_x_24) ;  /* 0x0000000100347547 */ /* 0x000fea000b800000 */
[----:B------:R-:W2:Y:S01]  /*1c00*/  S2R R0, SR_CgaCtaId ;  /* 0x0000000000007919 */ /* 0x000ea20000008800 */
[----:B------:R-:W-:-:S04]  /*1c10*/  MOV R2, 0x400 ;  /* 0x0000040000027802 */ /* 0x000fc80000000f00 */
[----:B--2---:R-:W-:Y:S02]  /*1c20*/  LEA R0, R0, R2, 0x18 ;  /* 0x0000000200007211 */ /* 0x004fe400078ec0ff */
[----:B------:R-:W-:-:S03]  /*1c30*/  SHF.L.U32 R2, R8, 0x1f, RZ ;  /* 0x0000001f08027819 */ /* 0x000fc600000006ff */
[----:B------:R-:W-:-:S04]  /*1c40*/  IMAD R0, R9, 0x8, R0 ;  /* 0x0000000809007824 */ /* 0x000fc800078e0200 */
[----:B------:R-:W2:Y:S02]  /*1c50*/  SYNCS.PHASECHK.TRANS64.TRYWAIT P0, [R0+URZ+0x240], R2 ;  /* 0x00024002000075a7 */ /* 0x000ea400080011ff */
[----:B--2---:R-:W-:Y:S05]  /*1c60*/  @!P0 BRA `(.L_x_25) ;  /* 0x0000005c00188947 */ /* 0x004fea0003800000 */
.L_x_126:
[----:B------:R-:W-:Y:S01]  /*1c70*/  VIADD R9, R9, 0x1 ;  /* 0x0000000109097836 */ /* 0x000fe20000000000 */
[----:B------:R2:W-:Y:S04]  /*1c80*/  SYNCS.ARRIVE.TRANS64.A1T0 RZ, [R0+URZ+0x230], RZ ;  /* 0x000230ff00ff79a7 */ /* 0x0005e800081000ff */
[----:B------:R-:W-:-:S04]  /*1c90*/  ISETP.NE.AND P0, PT, R9, 0x2, PT ;  /* 0x000000020900780c */ /* 0x000fc80003f05270 */
[----:B------:R-:W-:Y:S02]  /*1ca0*/  SEL R9, R9, RZ, P0 ;  /* 0x000000ff09097207 */ /* 0x000fe40000000000 */
[----:B--2---:R-:W-:-:S04]  /*1cb0*/  SEL R0, RZ, 0x1, P0 ;  /* 0x00000001ff007807 */ /* 0x004fc80000000000 */
[----:B------:R-:W-:-:S07]  /*1cc0*/  LOP3.LUT R8, R8, R0, RZ, 0x3c, !PT ;  /* 0x0000000008087212 */ /* 0x000fce00078e3cff */
.L_x_24:
[----:B------:R-:W-:Y:S01]  /*1cd0*/  UMOV UR6, 0x400 ;  /* 0x0000040000067882 */ /* 0x000fe20000000000 */
[----:B------:R-:W-:Y:S01]  /*1ce0*/  SHF.L.U32 R0, R12, 0x1f, RZ ;  /* 0x0000001f0c007819 */ /* 0x000fe200000006ff */
[----:B-1----:R-:W-:Y:S02]  /*1cf0*/  ULEA UR6, UR48, UR6, 0x18 ;  /* 0x0000000630067291 */ /* 0x002fe4000f8ec0ff */
[----:B------:R-:W-:Y:S02]  /*1d00*/  UISETP.GE.U32.AND UP0, UPT, UR50, 0x7f, UPT ;  /* 0x0000007f3200788c */ /* 0x000fe4000bf06070 */
[----:B------:R-:W-:Y:S02]  /*1d10*/  ULEA UR4, UR5, UR6, 0x3 ;  /* 0x0000000605047291 */ /* 0x000fe4000f8e18ff */
[----:B------:R-:W-:Y:S02]  /*1d20*/  ULEA UR11, UR45, UR49, 0x1 ;  /* 0x000000312d0b7291 */ /* 0x000fe4000f8e08ff */
[----:B------:R-:W-:-:S02]  /*1d30*/  ULEA UR35, UR46, UR44, 0x6 ;  /* 0x0000002c2e237291 */ /* 0x000fc4000f8e30ff */
[----:B------:R-:W-:Y:S01]  /*1d40*/  USHF.L.U32 UR11, UR11, 0x5, URZ ;  /* 0x000000050b0b7899 */ /* 0x000fe200080006ff */
[----:B------:R-:W-:Y:S02]  /*1d50*/  UMOV UR13, URZ ;  /* 0x000000ff000d7c82 */ /* 0x000fe40008000000 */
[----:B------:R1:W2:Y:S01]  /*1d60*/  SYNCS.PHASECHK.TRANS64.TRYWAIT P0, [UR4+0xd8], R0 ;  /* 0x0000d800ff0075a7 */ /* 0x0002a20008001104 */
[----:B------:R-:W-:Y:S08]  /*1d70*/  BRA.U !UP0, `(.L_x_26) ;  /* 0x0000000108c47547 */ /* 0x000ff0000b800000 */
[----:B------:R-:W-:Y:S01]  /*1d80*/  UMOV UR7, URZ ;  /* 0x000000ff00077c82 */ /* 0x000fe20008000000 */
[----:B------:R-:W-:-:S05]  /*1d90*/  UMOV UR4, UR5 ;  /* 0x0000000500047c82 */ /* 0x000fca0008000000 */
.L_x_32:
[----:B------:R-:W-:Y:S01]  /*1da0*/  ULEA UR33, UR4, UR6, 0x3 ;  /* 0x0000000604217291 */ /* 0x000fe2000f8e18ff */
[----:B------:R-:W-:Y:S01]  /*1db0*/  @!P3 MOV R2, 0x2000 ;  /* 0x000020000002b802 */ /* 0x000fe20000000f00 */
[----:B--2-4-:R-:W-:Y:S10]  /*1dc0*/  @P0 BRA `(.L_x_27) ;  /* 0x00000000000c0947 */ /* 0x014ff40003800000 */
[----:B------:R-:W-:-:S04]  /*1dd0*/  SHF.L.U32 R3, R12, 0x1f, RZ ;  /* 0x0000001f0c037819 */ /* 0x000fc800000006ff */
[----:B------:R-:W2:Y:S02]  /*1de0*/  SYNCS.PHASECHK.TRANS64.TRYWAIT P0, [UR33+0xd8], R3 ;  /* 0x0000d803ff0075a7 */ /* 0x000ea40008001121 */
[----:B--2---:R-:W-:Y:S05]  /*1df0*/  @!P0 BRA `(.L_x_28) ;  /* 0x0000005800c88947 */ /* 0x004fea0003800000 */
.L_x_27:
[----:B------:R2:W-:Y:S01]  /*1e00*/  @!P3 SYNCS.ARRIVE.TRANS64 RZ, [UR33], R2 ;  /* 0x00000002ffffb9a7 */ /* 0x0005e20008000021 */
[----:B------:R-:W-:-:S04]  /*1e10*/  ULOP3.LUT UR5, UR26, 0x2, URZ, 0xfc, !UPT ;  /* 0x000000021a057892 */ /* 0x000fc8000f8efcff */
[----:B------:R-:W-:-:S09]  /*1e20*/  UISETP.NE.AND UP0, UPT, UR5, 0x2, UPT ;  /* 0x000000020500788c */ /* 0x000fd2000bf05270 */
[----:B------:R-:W-:Y:S05]  /*1e30*/  BRA.U UP0, `(.L_x_29) ;  /* 0x0000000100047547 */ /* 0x000fea000b800000 */
[----:B------:R-:W-:Y:S05]  /*1e40*/  BPT.TRAP 0x1 ;  /* 0x000000040000795c */ /* 0x000fea0000300000 */
.L_x_29:
[----:B------:R-:W-:Y:S04]  /*1e50*/  BSSY.RECONVERGENT B0, `(.L_x_30) ;  /* 0x0000003000007945 */ /* 0x000fe80003800200 */
[----:B------:R-:W-:Y:S05]  /*1e60*/  @P2 BRA `(.L_x_31) ;  /* 0x0000000000042947 */ /* 0x000fea0003800000 */
[----:B------:R-:W-:Y:S05]  /*1e70*/  BPT.TRAP 0x1 ;  /* 0x000000040000795c */ /* 0x000fea0000300000 */
.L_x_31:
[----:B------:R-:W-:Y:S05]  /*1e80*/  BSYNC.RECONVERGENT B0 ;  /* 0x0000000000007941 */ /* 0x000fea0003800200 */
.L_x_30:
[----:B------:R-:W-:Y:S02]  /*1e90*/  UIADD3 UR5, UPT, UPT, UR4, 0x1, URZ ;  /* 0x0000000104057890 */ /* 0x000fe4000fffe0ff */
[----:B------:R-:W-:Y:S02]  /*1ea0*/  USHF.L.U32 UR4, UR4, 0xc, URZ ;  /* 0x0000000c04047899 */ /* 0x000fe400080006ff */
[----:B------:R-:W-:Y:S02]  /*1eb0*/  UISETP.NE.AND UP0, UPT, UR5, 0x1b, UPT ;  /* 0x0000001b0500788c */ /* 0x000fe4000bf05270 */
[----:B------:R-:W-:Y:S02]  /*1ec0*/  USHF.L.U32 UR34, UR7, 0x6, URZ ;  /* 0x0000000607227899 */ /* 0x000fe400080006ff */
[----:B------:R-:W-:Y:S02]  /*1ed0*/  USEL UR9, URZ, 0x1, UP0 ;  /* 0x00000001ff097887 */ /* 0x000fe40008000000 */
[----:B------:R-:W-:-:S02]  /*1ee0*/  USEL UR5, UR5, URZ, UP0 ;  /* 0x000000ff05057287 */ /* 0x000fc40008000000 */
[----:B------:R-:W-:Y:S02]  /*1ef0*/  UIADD3 UR14, UP0, UPT, UR30, 0x180, URZ ;  /* 0x000001801e0e7890 */ /* 0x000fe4000ff1e0ff */
[----:B------:R-:W-:Y:S01]  /*1f00*/  ULEA UR8, UR5, UR6, 0x3 ;  /* 0x0000000605087291 */ /* 0x000fe2000f8e18ff */
[----:B------:R-:W-:Y:S01]  /*1f10*/  LOP3.LUT R12, R12, UR9, RZ, 0x3c, !PT ;  /* 0x000000090c0c7c12 */ /* 0x000fe2000f8e3cff */
[----:B------:R-:W-:Y:S02]  /*1f20*/  UIADD3 UR7, UPT, UPT, UR7, 0x1, URZ ;  /* 0x0000000107077890 */ /* 0x000fe4000fffe0ff */
[----:B------:R-:W-:Y:S01]  /*1f30*/  UIADD3 UR16, UP1, UPT, UR30, 0x80, URZ ;  /* 0x000000801e107890 */ /* 0x000fe2000ff3e0ff */
[----:B-1----:R-:W-:Y:S01]  /*1f40*/  SHF.L.U32 R0, R12, 0x1f, RZ ;  /* 0x0000001f0c007819 */ /* 0x002fe200000006ff */
[----:B------:R-:W-:Y:S02]  /*1f50*/  ULOP3.LUT UR32, UR28, UR4, URZ, 0xfc, !UPT ;  /* 0x000000041c207292 */ /* 0x000fe4000f8efcff */
[----:B------:R-:W-:Y:S01]  /*1f60*/  UIADD3.X UR15, UPT, UPT, URZ, UR31, URZ, UP0, !UPT ;  /* 0x0000001fff0f7290 */ /* 0x000fe200087fe4ff */
[----:B------:R3:W4:Y:S01]  /*1f70*/  SYNCS.PHASECHK.TRANS64.TRYWAIT P0, [UR8+0xd8], R0 ;  /* 0x0000d800ff0075a7 */ /* 0x0007220008001108 */
[----:B------:R-:W-:-:S02]  /*1f80*/  ULOP3.LUT UR8, UR27, UR4, URZ, 0xfc, !UPT ;  /* 0x000000041b087292 */ /* 0x000fc4000f8efcff */
[----:B------:R-:W-:Y:S02]  /*1f90*/  UISETP.NE.AND UP0, UPT, UR7, UR25, UPT ;  /* 0x000000190700728c */ /* 0x000fe4000bf05270 */
[----:B------:R-:W-:Y:S02]  /*1fa0*/  UIADD3.X UR17, UPT, UPT, URZ, UR31, URZ, UP1, !UPT ;  /* 0x0000001fff117290 */ /* 0x000fe40008ffe4ff */
[----:B------:R-:W-:Y:S02]  /*1fb0*/  UIADD3 UR32, UPT, UPT, UR6, 0x2600, UR32 ;  /* 0x0000260006207890 */ /* 0x000fe4000fffe020 */
[----:B------:R-:W-:Y:S02]  /*1fc0*/  UPRMT UR13, URZ, 0x5410, UR24 ;  /* 0x00005410ff0d7896 */ /* 0x000fe40008000018 */
[----:B------:R-:W-:Y:S02]  /*1fd0*/  UIADD3 UR8, UPT, UPT, UR6, 0x1d600, UR8 ;  /* 0x0001d60006087890 */ /* 0x000fe4000fffe008 */
[----:B------:R-:W-:Y:S01]  /*1fe0*/  UPRMT UR4, URZ, 0x5410, UR21 ;  /* 0x00005410ff047896 */ /* 0x000fe20008000015 */
[----:B------:R-:W-:Y:S01]  /*1ff0*/  UMOV UR18, 0x0 ;  /* 0x0000000000127882 */ /* 0x000fe20000000000 */
[----:B------:R-:W-:Y:S01]  /*2000*/  UMOV UR19, 0x10000000 ;  /* 0x1000000000137882 */ /* 0x000fe20000000000 */
[----:B------:R-:W-:Y:S01]  /*2010*/  UMOV UR12, UR36 ;  /* 0x00000024000c7c82 */ /* 0x000fe20008000000 */
[----:B------:R-:W-:Y:S01]  /*2020*/  UMOV UR9, UR33 ;  /* 0x0000002100097c82 */ /* 0x000fe20008000000 */
[----:B------:R-:W-:Y:S01]  /*2030*/  UMOV UR10, UR34 ;  /* 0x00000022000a7c82 */ /* 0x000fe20008000000 */
[----:B------:R1:W-:Y:S03]  /*2040*/  UTMALDG.3D.MULTICAST [UR32], [UR16], UR13, desc[UR18] ;  /* 0x00001220100073b4 */ /* 0x0003e6000801180d */
[----:B------:R2:W-:Y:S01]  /*2050*/  UTMALDG.3D.MULTICAST [UR8], [UR14], UR4, desc[UR18] ;  /* 0x000012080e0073b4 */ /* 0x0005e20008011804 */
[----:B-1----:R-:W-:Y:S01]  /*2060*/  UMOV UR13, UR25 ;  /* 0x00000019000d7c82 */ /* 0x002fe20008000000 */
[----:B--2---:R-:W-:Y:S01]  /*2070*/  UMOV UR4, UR5 ;  /* 0x0000000500047c82 */ /* 0x004fe20008000000 */
[----:B---3--:R-:W-:Y:S05]  /*2080*/  BRA.U UP0, `(.L_x_32) ;  /* 0xfffffffd00447547 */ /* 0x008fea000b83ffff */
.L_x_26:
[----:B------:R-:W-:Y:S01]  /*2090*/  ULEA UR4, UR5, UR6, 0x3 ;  /* 0x0000000605047291 */ /* 0x000fe2000f8e18ff */
[----:B-1----:R-:W-:Y:S01]  /*20a0*/  SHF.L.U32 R0, R12, 0x1f, RZ ;  /* 0x0000001f0c007819 */ /* 0x002fe200000006ff */
[----:B------:R-:W-:Y:S01]  /*20b0*/  @!P1 SYNCS.ARRIVE.TRANS64.A1T0 RZ, [UR6+0x1c8], RZ ;  /* 0x0001c8ffffff99a7 */ /* 0x000fe20008100006 */
[----:B------:R-:W-:-:S06]  /*20c0*/  UISETP.GT.AND UP0, UPT, UR43, UR42, UPT ;  /* 0x0000002a2b00728c */ /* 0x000fcc000bf04270 */
[----:B--2-4-:R1:W2:Y:S03]  /*20d0*/  SYNCS.PHASECHK.TRANS64.TRYWAIT P0, [UR4+0xd8], R0 ;  /* 0x0000d800ff0075a7 */ /* 0x0142a60008001104 */
[----:B------:R-:W-:Y:S05]  /*20e0*/  BRA.U !UP0, `(.L_x_33) ;  /* 0x0000000108c87547 */ /* 0x000fea000b800000 */
[----:B------:R-:W-:Y:S01]  /*20f0*/  UIADD3 UR29, UPT, UPT, UR47, UR13, URZ ;  /* 0x0000000d2f1d7290 */ /* 0x000fe2000fffe0ff */
[----:B------:R-:W-:-:S11]  /*2100*/  UMOV UR4, UR5 ;  /* 0x0000000500047c82 */ /* 0x000fd60008000000 */
.L_x_39:
[----:B------:R-:W-:Y:S01]  /*2110*/  ULEA UR17, UR4, UR6, 0x3 ;  /* 0x0000000604117291 */ /* 0x000fe2000f8e18ff */
[----:B--2---:R-:W-:Y:S01]  /*2120*/  @!P3 MOV R2, 0x2000 ;  /* 0x000020000002b802 */ /* 0x004fe20000000f00 */
[----:B--2-4-:R-:W-:Y:S10]  /*2130*/  @P0 BRA `(.L_x_34) ;  /* 0x00000000000c0947 */ /* 0x014ff40003800000 */
[----:B------:R-:W-:-:S04]  /*2140*/  SHF.L.U32 R3, R12, 0x1f, RZ ;  /* 0x0000001f0c037819 */ /* 0x000fc800000006ff */
[----:B------:R-:W2:Y:S02]  /*2150*/  SYNCS.PHASECHK.TRANS64.TRYWAIT P0, [UR17+0xd8], R3 ;  /* 0x0000d803ff0075a7 */ /* 0x000ea40008001111 */
[----:B--2---:R-:W-:Y:S05]  /*2160*/  @!P0 BRA `(.L_x_35) ;  /* 0x0000005800048947 */ /* 0x004fea0003800000 */
.L_x_34:
[----:B------:R2:W-:Y:S01]  /*2170*/  @!P3 SYNCS.ARRIVE.TRANS64 RZ, [UR17], R2 ;  /* 0x00000002ffffb9a7 */ /* 0x0005e20008000011 */
[----:B------:R-:W-:-:S04]  /*2180*/  ULOP3.LUT UR5, UR26, 0x2, URZ, 0xfc, !UPT ;  /* 0x000000021a057892 */ /* 0x000fc8000f8efcff */
[----:B------:R-:W-:-:S09]  /*2190*/  UISETP.NE.AND UP0, UPT, UR5, 0x2, UPT ;  /* 0x000000020500788c */ /* 0x000fd2000bf05270 */
[----:B------:R-:W-:Y:S05]  /*21a0*/  BRA.U UP0, `(.L_x_36) ;  /* 0x0000000100047547 */ /* 0x000fea000b800000 */
[----:B------:R-:W-:Y:S05]  /*21b0*/  BPT.TRAP 0x1 ;  /* 0x000000040000795c */ /* 0x000fea0000300000 */
.L_x_36:
[----:B------:R-:W-:Y:S04]  /*21c0*/  BSSY.RECONVERGENT B0, `(.L_x_37) ;  /* 0x0000003000007945 */ /* 0x000fe80003800200 */
[----:B------:R-:W-:Y:S05]  /*21d0*/  @P2 BRA `(.L_x_38) ;  /* 0x0000000000042947 */ /* 0x000fea0003800000 */
[----:B------:R-:W-:Y:S05]  /*21e0*/  BPT.TRAP 0x1 ;  /* 0x000000040000795c */ /* 0x000fea0000300000 */
.L_x_38:
[----:B------:R-:W-:Y:S05]  /*21f0*/  BSYNC.RECONVERGENT B0 ;  /* 0x0000000000007941 */ /* 0x000fea0003800200 */
.L_x_37:
        /* <DEDUP_REMOVED lines=17> */
[----:B------:R-:W-:Y:S02]  /*2310*/  UIADD3 UR16, UPT, UPT, UR6, 0x2600, UR16 ;  /* 0x0000260006107890 */ /* 0x000fe4000fffe010 */
[----:B------:R-:W-:Y:S02]  /*2320*/  UIADD3.X UR15, UPT, UPT, URZ, UR31, URZ, UP1, !UPT ;  /* 0x0000001fff0f7290 */ /* 0x000fe40008ffe4ff */
        /* <DEDUP_REMOVED lines=8> */
[----:B------:R-:W-:Y:S01]  /*23b0*/  UMOV UR9, UR17 ;  /* 0x0000001100097c82 */ /* 0x000fe20008000000 */
[----:B------:R-:W-:Y:S01]  /*23c0*/  UMOV UR10, UR18 ;  /* 0x00000012000a7c82 */ /* 0x000fe20008000000 */
[----:B------:R-:W-:Y:S01]  /*23d0*/  UTMALDG.3D.MULTICAST [UR16], [UR14], UR7, desc[UR32] ;  /* 0x000020100e0073b4 */ /* 0x000fe20008011807 */
[----:B------:R1:W-:Y:S02]  /*23e0*/  UTMALDG.3D.MULTICAST [UR8], [UR22], UR4, desc[UR32] ;  /* 0x00002008160073b4 */ /* 0x0003e40008011804 */
[----:B-1----:R-:W-:Y:S01]  /*23f0*/  UMOV UR4, UR5 ;  /* 0x0000000500047c82 */ /* 0x002fe20008000000 */
[----:B---3--:R-:W-:Y:S05]  /*2400*/  BRA.U UP0, `(.L_x_39) ;  /* 0xfffffffd00407547 */ /* 0x008fea000b83ffff */
.L_x_33:
[C---:B------:R-:W-:Y:S01]  /*2410*/  LEA R3, R11.reuse, UR6, 0x3 ;  /* 0x000000060b037c11 */ /* 0x040fe2000f8e18ff */
[----:B------:R-:W-:Y:S01]  /*2420*/  NOP ;  /* 0x0000000000007918 */ /* 0x000fe20000000000 */
[----:B-1----:R-:W-:Y:S02]  /*2430*/  SHF.L.U32 R0, R10, 0x1f, RZ ;  /* 0x0000001f0a007819 */ /* 0x002fe400000006ff */
[----:B------:R-:W-:Y:S02]  /*2440*/  LEA R4, R11, UR6, 0x4 ;  /* 0x000000060b047c11 */ /* 0x000fe4000f8e20ff */
[----:B--2-4-:R-:W1:Y:S02]  /*2450*/  SYNCS.PHASECHK.TRANS64.TRYWAIT P0, [R3+URZ+0x1d0], R0 ;  /* 0x0001d000030075a7 */ /* 0x014e6400080011ff */
[----:B-1----:R-:W-:Y:S05]  /*2460*/  @!P0 BRA `(.L_x_40) ;  /* 0x00000054005c8947 */ /* 0x002fea0003800000 */
.L_x_129:
[----:B------:R-:W2:Y:S01]  /*2470*/  LDS.128 R4, [R4+0x260] ;  /* 0x0002600004047984 */ /* 0x000ea20000000c00 */
[----:B------:R-:W-:Y:S01]  /*2480*/  UISETP.GE.AND UP0, UPT, UR40, 0x1, UPT ;  /* 0x000000012800788c */ /* 0x000fe2000bf06270 */
[----:B------:R-:W-:Y:S01]  /*2490*/  @!PT LDS RZ, [RZ] ;  /* 0x00000000fffff984 */ /* 0x000fe20000000800 */
[----:B------:R-:W-:Y:S01]  /*24a0*/  @!PT LDS RZ, [RZ] ;  /* 0x00000000fffff984 */ /* 0x000fe20000000800 */
[----:B------:R-:W-:Y:S01]  /*24b0*/  @!PT LDS RZ, [RZ] ;  /* 0x00000000fffff984 */ /* 0x000fe20000000800 */
[----:B------:R-:W-:Y:S01]  /*24c0*/  @!PT LDS RZ, [RZ] ;  /* 0x00000000fffff984 */ /* 0x000fe20000000800 */
[----:B------:R3:W-:Y:S06]  /*24d0*/  MEMBAR.ALL.CTA ;  /* 0x0000000000007992 */ /* 0x0007ec0000008000 */
[----:B---3--:R-:W3:Y:S01]  /*24e0*/  FENCE.VIEW.ASYNC.S ;  /* 0x00000000000073c6 */ /* 0x008ee20000000000 */
[----:B--2---:R-:W-:-:S13]  /*24f0*/  LOP3.LUT P0, RZ, R6, 0x1, RZ, 0xc0, !PT ;  /* 0x0000000106ff7812 */ /* 0x004fda000780c0ff */
[----:B---3--:R-:W-:Y:S01]  /*2500*/  VOTEU.ANY UP1, P0 ;  /* 0x0000000000ff7886 */ /* 0x008fe20000020100 */
[----:B------:R-:W-:-:S13]  /*2510*/  PLOP3.LUT P0, PT, PT, PT, UP1, 0x80, 0x8 ;  /* 0x000000000008781c */ /* 0x000fda0003f0f018 */
[----:B-1----:R-:W-:Y:S02]  /*2520*/  @P0 LOP3.LUT R0, R5, 0xffff, RZ, 0xc0, !PT ;  /* 0x0000ffff05000812 */ /* 0x002fe400078ec0ff */
[----:B------:R-:W-:Y:S02]  /*2530*/  @P0 MOV R2, R4 ;  /* 0x0000000400020202 */ /* 0x000fe40000000f00 */
[----:B------:R-:W-:Y:S01]  /*2540*/  @P0 R2UR UR7, R0 ;  /* 0x00000000000702ca */ /* 0x000fe200000e0000 */
[----:B------:R-:W-:Y:S01]  /*2550*/  VIADD R0, R3, 0x1e0 ;  /* 0x000001e003007836 */ /* 0x000fe20000000000 */
[----:B------:R-:W-:Y:S02]  /*2560*/  @P0 SHF.R.U32.HI R4, RZ, 0x10, R5 ;  /* 0x00000010ff040819 */ /* 0x000fe40000011605 */
[----:B------:R-:W-:Y:S02]  /*2570*/  @P0 R2UR UR8, R2 ;  /* 0x00000000020802ca */ /* 0x000fe400000e0000 */
[----:B------:R-:W-:-:S02]  /*2580*/  PRMT R0, RZ, 0x654, R0 ;  /* 0x00000654ff007816 */ /* 0x000fc40000000000 */
[----:B------:R-:W-:Y:S02]  /*2590*/  @P0 R2UR UR4, R4 ;  /* 0x00000000040402ca */ /* 0x000fe400000e0000 */
[----:B------:R1:W-:Y:S03]  /*25a0*/  SYNCS.ARRIVE.TRANS64.RED.A1T0 RZ, [R0+URZ], RZ ;  /* 0x000000ff00ff79a7 */ /* 0x0003e600081004ff */
[----:B------:R-:W-:-:S04]  /*25b0*/  @UP1 UMOV UR37, UR7 ;  /* 0x0000000700251c82 */ /* 0x000fc80008000000 */
[----:B------:R-:W-:-:S04]  /*25c0*/  @UP1 UMOV UR38, UR8 ;  /* 0x0000000800261c82 */ /* 0x000fc80008000000 */
[----:B------:R-:W-:Y:S01]  /*25d0*/  @UP1 UMOV UR36, UR4 ;  /* 0x0000000400241c82 */ /* 0x000fe20008000000 */
[----:B------:R-:W-:Y:S05]  /*25e0*/  BRA.U !UP0, `(.L_x_41) ;  /* 0x0000000108d47547 */ /* 0x000fea000b800000 */
[----:B------:R-:W2:Y:S01]  /*25f0*/  LDCU.128 UR12, c[0x0][0xb10] ;  /* 0x00016200ff0c77ac */ /* 0x000ea20008000c00 */
[----:B------:R-:W3:Y:S01]  /*2600*/  LDCU UR29, c[0x0][0xb20] ;  /* 0x00016400ff1d77ac */ /* 0x000ee20008000800 */
[----:B------:R-:W4:Y:S01]  /*2610*/  LDCU UR20, c[0x0][0xb0c] ;  /* 0x00016180ff1477ac */ /* 0x000f220008000800 */
[----:B------:R-:W1:Y:S01]  /*2620*/  LDCU.64 UR10, c[0x0][0xb28] ;  /* 0x00016500ff0a77ac */ /* 0x000e620008000a00 */
[----:B------:R-:W-:Y:S02]  /*2630*/  UISETP.NE.AND UP3, UPT, UR40, 0x1, UPT ;  /* 0x000000012800788c */ /* 0x000fe4000bf65270 */
[----:B--2---:R-:W-:Y:S02]  /*2640*/  UIMAD.WIDE.U32 UR16, UR39, UR15, URZ ;  /* 0x0000000f271072a5 */ /* 0x004fe4000f8e00ff */
[----:B------:R-:W-:Y:S02]  /*2650*/  UIMAD.WIDE.U32 UR8, UR41, UR12, URZ ;  /* 0x0000000c290872a5 */ /* 0x000fe4000f8e00ff */
[----:B------:R-:W-:-:S02]  /*2660*/  UISETP.NE.AND UP0, UPT, UR14, 0x1, UPT ;  /* 0x000000010e00788c */ /* 0x000fc4000bf05270 */
[----:B------:R-:W-:Y:S01]  /*2670*/  UIMAD.WIDE.U32 UR22, UR37, UR15, URZ ;  /* 0x0000000f251672a5 */ /* 0x000fe2000f8e00ff */
[----:B------:R-:W-:Y:S02]  /*2680*/  UMOV UR16, UR17 ;  /* 0x0000001100107c82 */ /* 0x000fe40008000000 */
[----:B------:R-:W-:Y:S01]  /*2690*/  UMOV UR8, UR9 ;  /* 0x0000000900087c82 */ /* 0x000fe20008000000 */
[----:B---3--:R-:W-:Y:S02]  /*26a0*/  USHF.R.U32.HI UR16, URZ, UR29, UR16 ;  /* 0x0000001dff107299 */ /* 0x008fe40008011610 */
[----:B----4-:R-:W-:Y:S02]  /*26b0*/  UISETP.NE.AND UP2, UPT, UR20, 0x1, UPT ;  /* 0x000000011400788c */ /* 0x010fe4000bf45270 */
[----:B------:R-:W-:Y:S02]  /*26c0*/  USHF.R.U32.HI UR8, URZ, UR13, UR8 ;  /* 0x0000000dff087299 */ /* 0x000fe40008011608 */
[----:B------:R-:W-:-:S02]  /*26d0*/  USEL UR7, UR39, UR16, !UP0 ;  /* 0x0000001027077287 */ /* 0x000fc4000c000000 */
[----:B------:R-:W-:Y:S02]  /*26e0*/  USEL UR8, UR41, UR8, !UP2 ;  /* 0x0000000829087287 */ /* 0x000fe4000d000000 */
[----:B-1----:R-:W-:Y:S01]  /*26f0*/  UIMAD.WIDE.U32 UR16, UR7, UR10, URZ ;  /* 0x0000000a071072a5 */ /* 0x002fe2000f8e00ff */
[----:B------:R-:W-:Y:S01]  /*2700*/  UMOV UR4, UR23 ;  /* 0x0000001700047c82 */ /* 0x000fe20008000000 */
[----:B------:R-:W-:Y:S02]  /*2710*/  UIMAD.WIDE.U32 UR18, UR38, UR12, URZ ;  /* 0x0000000c261272a5 */ /* 0x000fe4000f8e00ff */
[----:B------:R-:W-:-:S03]  /*2720*/  UIMAD.WIDE.U32 UR22, UR8, UR10, URZ ;  /* 0x0000000a081672a5 */ /* 0x000fc6000f8e00ff */
[----:B------:R-:W-:Y:S01]  /*2730*/  UMOV UR16, UR17 ;  /* 0x0000001100107c82 */ /* 0x000fe20008000000 */
[----:B------:R-:W-:Y:S02]  /*2740*/  USHF.R.U32.HI UR4, URZ, UR29, UR4 ;  /* 0x0000001dff047299 */ /* 0x000fe40008011604 */
[----:B------:R-:W-:Y:S01]  /*2750*/  @UP3 USHF.R.U32.HI UR7, URZ, UR11, UR16 ;  /* 0x0000000bff073299 */ /* 0x000fe20008011610 */
[----:B------:R-:W-:Y:S01]  /*2760*/  UMOV UR18, UR19 ;  /* 0x0000001300127c82 */ /* 0x000fe20008000000 */
[----:B------:R-:W-:Y:S01]  /*2770*/  UMOV UR22, UR23 ;  /* 0x0000001700167c82 */ /* 0x000fe20008000000 */
[----:B------:R-:W-:Y:S02]  /*2780*/  USHF.R.U32.HI UR13, URZ, UR13, UR18 ;  /* 0x0000000dff0d7299 */ /* 0x000fe40008011612 */
[----:B------:R-:W-:Y:S02]  /*2790*/  USEL UR4, UR37, UR4, !UP0 ;  /* 0x0000000425047287 */ /* 0x000fe4000c000000 */
[----:B------:R-:W-:-:S02]  /*27a0*/  @UP3 USHF.R.U32.HI UR8, URZ, UR11, UR22 ;  /* 0x0000000bff083299 */ /* 0x000fc40008011616 */
[----:B------:R-:W-:Y:S02]  /*27b0*/  UIMAD UR9, UR40, UR7, URZ ;  /* 0x00000007280972a4 */ /* 0x000fe4000f8e02ff */
[----:B------:R-:W-:Y:S02]  /*27c0*/  USEL UR7, UR38, UR13, !UP2 ;  /* 0x0000000d26077287 */ /* 0x000fe4000d000000 */
[----:B------:R-:W-:Y:S02]  /*27d0*/  UIMAD UR12, UR40, UR8, URZ ;  /* 0x00000008280c72a4 */ /* 0x000fe4000f8e02ff */
[----:B------:R-:W-:Y:S02]  /*27e0*/  UISETP.GE.AND UP0, UPT, UR4, UR9, UPT ;  /* 0x000000090400728c */ /* 0x000fe4000bf06270 */
[----:B------:R-:W-:Y:S02]  /*27f0*/  UIMAD.WIDE.U32 UR16, UR4, UR10, URZ ;  /* 0x0000000a041072a5 */ /* 0x000fe4000f8e00ff */
[----:B------:R-:W-:-:S02]  /*2800*/  UISETP.GE.OR UP0, UPT, UR7, UR12, UP0 ;  /* 0x0000000c0700728c */ /* 0x000fc40008706670 */
        /* <DEDUP_REMOVED lines=19> */
.L_x_41:
[----:B------:R-:W2:Y:S02]  /*2940*/  LDCU UR4, c[0x0][0xb30] ;  /* 0x00016600ff0477ac */ /* 0x000ea40008000800 */
[----:B--2---:R-:W-:-:S09]  /*2950*/  UISETP.NE.AND UP0, UPT, UR4, 0x1, UPT ;  /* 0x000000010400788c */ /* 0x004fd2000bf05270 */
[----:B------:R-:W-:Y:S05]  /*2960*/  BRA.U UP0, `(.L_x_42) ;  /* 0x0000000100447547 */ /* 0x000fea000b800000 */
        /* <DEDUP_REMOVED lines=17> */
.L_x_42:
[----:B------:R-:W-:Y:S01]  /*2a80*/  VIADD R11, R11, 0x1 ;  /* 0x000000010b0b7836 */ /* 0x000fe20000000000 */
[----:B------:R-:W-:Y:S01]  /*2a90*/  PLOP3.LUT P1, PT, PT, PT, PT, 0x80, 0x8 ;  /* 0x000000000008781c */ /* 0x000fe20003f2f070 */
[----:B------:R-:W-:Y:S02]  /*2aa0*/  UIADD3 UR46, UPT, UPT, UR38, UR57, URZ ;  /* 0x00000039262e7290 */ /* 0x000fe4000fffe0ff */
[----:B------:R-:W-:Y:S01]  /*2ab0*/  UIADD3 UR45, UPT, UPT, UR37, UR60, URZ ;  /* 0x0000003c252d7290 */ /* 0x000fe2000fffe0ff */
[----:B------:R-:W-:-:S04]  /*2ac0*/  ISETP.NE.AND P0, PT, R11, 0x2, PT ;  /* 0x000000020b00780c */ /* 0x000fc80003f05270 */
[----:B-1----:R-:W-:Y:S02]  /*2ad0*/  SEL R0, RZ, 0x1, P0 ;  /* 0x00000001ff007807 */ /* 0x002fe40000000000 */
[----:B------:R-:W-:Y:S02]  /*2ae0*/  SEL R11, R11, RZ, P0 ;  /* 0x000000ff0b0b7207 */ /* 0x000fe40000000000 */
[----:B------:R-:W-:Y:S01]  /*2af0*/  LOP3.LUT R10, R10, R0, RZ, 0x3c, !PT ;  /* 0x000000000a0a7212 */ /* 0x000fe200078e3cff */
[----:B------:R-:W-:Y:S06]  /*2b00*/  BRA.U UP1, `(.L_x_43) ;  /* 0xfffffff101307547 */ /* 0x000fec000b83ffff */
[----:B------:R-:W-:Y:S01]  /*2b10*/  UIADD3 UR7, UPT, UPT, UR6, 0xd8, URZ ;  /* 0x000000d806077890 */ /* 0x000fe2000fffe0ff */
[----:B------:R-:W-:-:S03]  /*2b20*/  SHF.L.U32 R2, R12, 0x1f, RZ ;  /* 0x0000001f0c027819 */ /* 0x000fc600000006ff */
[----:B------:R-:W-:-:S09]  /*2b30*/  ULEA UR4, UR5, UR7, 0x3 ;  /* 0x0000000705047291 */ /* 0x000fd2000f8e18ff */
[----:B------:R-:W1:Y:S02]  /*2b40*/  SYNCS.PHASECHK.TRANS64.TRYWAIT P0, [UR4], R2 ;  /* 0x00000002ff0075a7 */ /* 0x000e640008001104 */
[----:B-1----:R-:W-:Y:S05]  /*2b50*/  @!P0 BRA `(.L_x_44) ;  /* 0x0000004c00b48947 */ /* 0x002fea0003800000 */
.L_x_131:
[----:B------:R-:W-:-:S04]  /*2b60*/  UIADD3 UR4, UPT, UPT, UR5, 0x1, URZ ;  /* 0x0000000105047890 */ /* 0x000fc8000fffe0ff */
[----:B------:R-:W-:-:S04]  /*2b70*/  UISETP.NE.AND UP0, UPT, UR4, 0x1b, UPT ;  /* 0x0000001b0400788c */ /* 0x000fc8000bf05270 */
[----:B------:R-:W-:Y:S02]  /*2b80*/  USEL UR6, URZ, 0x1, UP0 ;  /* 0x00000001ff067887 */ /* 0x000fe40008000000 */
[----:B------:R-:W-:-:S04]  /*2b90*/  USEL UR4, UR4, URZ, UP0 ;  /* 0x000000ff04047287 */ /* 0x000fc80008000000 */
[----:B------:R-:W-:Y:S01]  /*2ba0*/  ULEA UR5, UR4, UR7, 0x3 ;  /* 0x0000000704057291 */ /* 0x000fe2000f8e18ff */
[----:B-1----:R-:W-:-:S04]  /*2bb0*/  LOP3.LUT R2, R12, UR6, RZ, 0x3c, !PT ;  /* 0x000000060c027c12 */ /* 0x002fc8000f8e3cff */
[----:B------:R-:W-:-:S04]  /*2bc0*/  SHF.L.U32 R3, R2, 0x1f, RZ ;  /* 0x0000001f02037819 */ /* 0x000fc800000006ff */
[----:B------:R-:W1:Y:S02]  /*2bd0*/  SYNCS.PHASECHK.TRANS64.TRYWAIT P0, [UR5], R3 ;  /* 0x00000003ff0075a7 */ /* 0x000e640008001105 */
[----:B-1----:R-:W-:Y:S05]  /*2be0*/  @!P0 BRA `(.L_x_45) ;  /* 0x0000004c00a88947 */ /* 0x002fea0003800000 */
.L_x_133:
[----:B------:R-:W-:-:S04]  /*2bf0*/  UIADD3 UR4, UPT, UPT, UR4, 0x1, URZ ;  /* 0x0000000104047890 */ /* 0x000fc8000fffe0ff */
[----:B------:R-:W-:-:S04]  /*2c00*/  UISETP.NE.AND UP0, UPT, UR4, 0x1b, UPT ;  /* 0x0000001b0400788c */ /* 0x000fc8000bf05270 */
[----:B------:R-:W-:Y:S02]  /*2c10*/  USEL UR6, URZ, 0x1, UP0 ;  /* 0x00000001ff067887 */ /* 0x000fe40008000000 */
[----:B------:R-:W-:-:S04]  /*2c20*/  USEL UR4, UR4, URZ, UP0 ;  /* 0x000000ff04047287 */ /* 0x000fc80008000000 */
[----:B------:R-:W-:Y:S01]  /*2c30*/  ULEA UR5, UR4, UR7, 0x3 ;  /* 0x0000000704057291 */ /* 0x000fe2000f8e18ff */
[----:B------:R-:W-:-:S04]  /*2c40*/  LOP3.LUT R2, R2, UR6, RZ, 0x3c, !PT ;  /* 0x0000000602027c12 */ /* 0x000fc8000f8e3cff */
[----:B-1----:R-:W-:-:S04]  /*2c50*/  SHF.L.U32 R3, R2, 0x1f, RZ ;  /* 0x0000001f02037819 */ /* 0x002fc800000006ff */
[----:B------:R-:W1:Y:S02]  /*2c60*/  SYNCS.PHASECHK.TRANS64.TRYWAIT P0, [UR5], R3 ;  /* 0x00000003ff0075a7 */ /* 0x000e640008001105 */
[----:B-1----:R-:W-:Y:S05]  /*2c70*/  @!P0 BRA `(.L_x_46) ;  /* 0x0000004c009c8947 */ /* 0x002fea0003800000 */
.L_x_135:
        /* <DEDUP_REMOVED lines=9> */
.L_x_137:
        /* <DEDUP_REMOVED lines=9> */
.L_x_139:
        /* <DEDUP_REMOVED lines=9> */
.L_x_141:
        /* <DEDUP_REMOVED lines=9> */
.L_x_143:
        /* <DEDUP_REMOVED lines=9> */
.L_x_145:
        /* <DEDUP_REMOVED lines=9> */
.L_x_147:
        /* <DEDUP_REMOVED lines=9> */
.L_x_149:
        /* <DEDUP_REMOVED lines=9> */
.L_x_151:
        /* <DEDUP_REMOVED lines=9> */
.L_x_153:
        /* <DEDUP_REMOVED lines=9> */
.L_x_155:
        /* <DEDUP_REMOVED lines=9> */
.L_x_157:
        /* <DEDUP_REMOVED lines=9> */
.L_x_159:
        /* <DEDUP_REMOVED lines=9> */
.L_x_161:
        /* <DEDUP_REMOVED lines=9> */
.L_x_163:
        /* <DEDUP_REMOVED lines=9> */
.L_x_165:
        /* <DEDUP_REMOVED lines=9> */
.L_x_167:
        /* <DEDUP_REMOVED lines=9> */
.L_x_169:
        /* <DEDUP_REMOVED lines=9> */
.L_x_171:
        /* <DEDUP_REMOVED lines=9> */
.L_x_173:
        /* <DEDUP_REMOVED lines=9> */
.L_x_175:
        /* <DEDUP_REMOVED lines=9> */
.L_x_177:
        /* <DEDUP_REMOVED lines=9> */
.L_x_179:
        /* <DEDUP_REMOVED lines=9> */
.L_x_181:
[----:B------:R-:W-:-:S04]  /*3970*/  UIADD3 UR4, UPT, UPT, UR4, 0x1, URZ ;  /* 0x0000000104047890 */ /* 0x000fc8000fffe0ff */
[----:B------:R-:W-:-:S04]  /*3980*/  UISETP.NE.AND UP0, UPT, UR4, 0x1b, UPT ;  /* 0x0000001b0400788c */ /* 0x000fc8000bf05270 */
[----:B------:R-:W-:Y:S02]  /*3990*/  USEL UR5, URZ, 0x1, UP0 ;  /* 0x00000001ff057887 */ /* 0x000fe40008000000 */
[----:B------:R-:W-:-:S04]  /*39a0*/  USEL UR4, UR4, URZ, UP0 ;  /* 0x000000ff04047287 */ /* 0x000fc80008000000 */
[----:B------:R-:W-:Y:S01]  /*39b0*/  ULEA UR4, UR4, UR7, 0x3 ;  /* 0x0000000704047291 */ /* 0x000fe2000f8e18ff */
[----:B------:R-:W-:-:S04]  /*39c0*/  LOP3.LUT R2, R2, UR5, RZ, 0x3c, !PT ;  /* 0x0000000502027c12 */ /* 0x000fc8000f8e3cff */
[----:B------:R-:W-:Y:S01]  /*39d0*/  SHF.L.U32 R2, R2, 0x1f, RZ ;  /* 0x0000001f02027819 */ /* 0x000fe200000006ff */
[----:B-1----:R-:W-:-:S07]  /*39e0*/  IMAD.U32 R0, RZ, RZ, UR4 ;  /* 0x00000004ff007e24 */ /* 0x002fce000f8e00ff */
.L_x_70:
[----:B-1----:R1:W2:Y:S02]  /*39f0*/  SYNCS.PHASECHK.TRANS64.TRYWAIT P0, [R0+URZ], R2 ;  /* 0x00000002000075a7 */ /* 0x0022a400080011ff */
[----:B--2---:R-:W-:Y:S05]  /*3a00*/  @!P0 NANOSLEEP.SYNCS 0x989680 ;  /* 0x009896800000895d */ /* 0x004fea0003900000 */
[----:B------:R-:W2:Y:S02]  /*3a10*/  @!P0 SYNCS.PHASECHK.TRANS64 P0, [R0+URZ], R2 ;  /* 0x00000002000085a7 */ /* 0x000ea400080010ff */
[----:B--2---:R-:W-:Y:S05]  /*3a20*/  @P0 EXIT ;  /* 0x000000000000094d */ /* 0x004fea0003800000 */
[----:B------:R-:W-:Y:S05]  /*3a30*/  BRA `(.L_x_70) ;  /* 0xfffffffc00ec7947 */ /* 0x000fea000383ffff */
.L_x_23:
[----:B------:R-:W-:-:S04]  /*3a40*/  UISETP.NE.AND UP0, UPT, UR48, URZ, UPT ;  /* 0x000000ff3000728c */ /* 0x000fc8000bf05270 */
[----:B------:R-:W-:-:S09]  /*3a50*/  UISETP.NE.OR UP0, UPT, UR22, 0x1, UP0 ;  /* 0x000000011600788c */ /* 0x000fd20008705670 */
[----:B------:R-:W-:Y:S05]  /*3a60*/  BRA.U UP0, `(.L_x_71) ;  /* 0x0000000500487547 */ /* 0x000fea000b800000 */
[----:B------:R-:W-:Y:S01]  /*3a70*/  ISETP.GE.U32.AND P2, PT, R0, 0x4, PT ;  /* 0x000000040000780c */ /* 0x000fe20003f46070 */
[----:B------:R-:W-:Y:S01]  /*3a80*/  IMAD.MOV.U32 R12, RZ, RZ, 0x1 ;  /* 0x00000001ff0c7424 */ /* 0x000fe200078e00ff */
[----:B------:R-:W-:Y:S02]  /*3a90*/  CS2R R10, SRZ ;  /* 0x00000000000a7805 */ /* 0x000fe4000001ff00 */
[----:B------:R-:W-:Y:S01]  /*3aa0*/  CS2R R8, SRZ ;  /* 0x0000000000087805 */ /* 0x000fe2000001ff00 */
[----:B------:R-:W-:Y:S01]  /*3ab0*/  UMOV UR6, 0x400 ;  /* 0x0000040000067882 */ /* 0x000fe20000000000 */
[----:B------:R-:W-:Y:S01]  /*3ac0*/  UMOV UR5, URZ ;  /* 0x000000ff00057c82 */ /* 0x000fe20008000000 */
[----:B------:R-:W-:-:S12]  /*3ad0*/  ULEA UR6, UR48, UR6, 0x18 ;  /* 0x0000000630067291 */ /* 0x000fd8000f8ec0ff */
.L_x_75:
[----:B------:R-:W-:Y:S02]  /*3ae0*/  LEA R2, R8, UR6, 0x3 ;  /* 0x0000000608027c11 */ /* 0x000fe4000f8e18ff */
[----:B------:R-:W-:-:S03]  /*3af0*/  SHF.L.U32 R4, R9, 0x1f, RZ ;  /* 0x0000001f09047819 */ /* 0x000fc600000006ff */
[----:B------:R-:W-:Y:S01]  /*3b00*/  VIADD R5, R2, 0x240 ;  /* 0x0000024002057836 */ /* 0x000fe20000000000 */
[----:B------:R-:W2:Y:S02]  /*3b10*/  SYNCS.PHASECHK.TRANS64.TRYWAIT P0, [R2+URZ+0x230], R4 ;  /* 0x00023004020075a7 */ /* 0x000ea400080011ff */
[----:B--2---:R-:W-:Y:S05]  /*3b20*/  @!P0 BRA `(.L_x_72) ;  /* 0x0000004800308947 */ /* 0x004fea0003800000 */
.L_x_182:
[----:B------:R-:W-:Y:S01]  /*3b30*/  ULEA UR4, UR5, UR6, 0x3 ;  /* 0x0000000605047291 */ /* 0x000fe2000f8e18ff */
[----:B--2---:R-:W-:Y:S01]  /*3b40*/  PRMT R2, RZ, 0x654, R5 ;  /* 0x00000654ff027816 */ /* 0x004fe20000000005 */
[----:B------:R-:W-:Y:S01]  /*3b50*/  @!P2 IMAD.MOV.U32 R4, RZ, RZ, 0x10 ;  /* 0x00000010ff04a424 */ /* 0x000fe200078e00ff */
[----:B------:R-:W-:Y:S01]  /*3b60*/  SHF.L.U32 R5, R12, 0x1f, RZ ;  /* 0x0000001f0c057819 */ /* 0x000fe200000006ff */
[----:B------:R-:W-:Y:S01]  /*3b70*/  UIADD3 UR7, UPT, UPT, UR4, 0x1d0, URZ ;  /* 0x000001d004077890 */ /* 0x000fe2000fffe0ff */
[----:B------:R2:W-:Y:S05]  /*3b80*/  SYNCS.ARRIVE.TRANS64.RED.A1T0 RZ, [R2+URZ], RZ ;  /* 0x000000ff02ff79a7 */ /* 0x0005ea00081004ff */
[----:B------:R-:W-:Y:S01]  /*3b90*/  IMAD.U32 R6, RZ, RZ, UR7 ;  /* 0x00000007ff067e24 */ /* 0x000fe2000f8e00ff */
[----:B------:R-:W3:Y:S04]  /*3ba0*/  SYNCS.PHASECHK.TRANS64.TRYWAIT P0, [UR4+0x1e0], R5 ;  /* 0x0001e005ff0075a7 */ /* 0x000ee80008001104 */
[----:B------:R-:W-:Y:S01]  /*3bb0*/  PRMT R6, R0, 0x654, R6 ;  /* 0x0000065400067816 */ /* 0x000fe20000000006 */
[----:B--23--:R-:W-:Y:S06]  /*3bc0*/  @!P0 BRA `(.L_x_73) ;  /* 0x00000048001c8947 */ /* 0x00cfec0003800000 */
.L_x_184:
[----:B------:R-:W-:Y:S01]  /*3bd0*/  ULEA UR8, UR5, UR6, 0x4 ;  /* 0x0000000605087291 */ /* 0x000fe2000f8e20ff */
[----:B------:R-:W-:Y:S01]  /*3be0*/  SEL R3, R6, R3, !P2 ;  /* 0x0000000306037207 */ /* 0x000fe20005000000 */
[----:B------:R-:W-:Y:S01]  /*3bf0*/  UIADD3 UR9, UPT, UPT, UR4, 0x1d0, URZ ;  /* 0x000001d004097890 */ /* 0x000fe2000fffe0ff */
[----:B--2---:R-:W-:Y:S01]  /*3c00*/  LEA R2, R11, UR6, 0x3 ;  /* 0x000000060b027c11 */ /* 0x004fe2000f8e18ff */
[----:B------:R-:W-:Y:S01]  /*3c10*/  UIADD3 UR8, UPT, UPT, UR8, 0x260, URZ ;  /* 0x0000026008087890 */ /* 0x000fe2000fffe0ff */
[----:B------:R2:W-:Y:S01]  /*3c20*/  @!P2 SYNCS.ARRIVE.TRANS64.RED RZ, [R3+URZ], R4 ;  /* 0x0000000403ffa9a7 */ /* 0x0005e200080004ff */
[----:B------:R-:W-:Y:S01]  /*3c30*/  UIADD3 UR4, UPT, UPT, UR5, 0x1, URZ ;  /* 0x0000000105047890 */ /* 0x000fe2000fffe0ff */
[----:B------:R-:W-:-:S03]  /*3c40*/  VIADD R8, R8, 0x1 ;  /* 0x0000000108087836 */ /* 0x000fc60000000000 */
[----:B------:R-:W-:Y:S02]  /*3c50*/  UISETP.NE.AND UP0, UPT, UR4, 0x2, UPT ;  /* 0x000000020400788c */ /* 0x000fe4000bf05270 */
[----:B------:R-:W-:Y:S01]  /*3c60*/  ISETP.NE.AND P0, PT, R8, 0x2, PT ;  /* 0x000000020800780c */ /* 0x000fe20003f05270 */
[----:B------:R-:W-:Y:S06]  /*3c70*/  UGETNEXTWORKID.BROADCAST [UR8], [UR9] ;  /* 0x00000000080073ca */ /* 0x000fec0008000100 */
[----:B------:R-:W-:Y:S02]  /*3c80*/  USEL UR7, URZ, 0x1, UP0 ;  /* 0x00000001ff077887 */ /* 0x000fe40008000000 */
[----:B------:R-:W-:-:S04]  /*3c90*/  USEL UR5, UR4, URZ, UP0 ;  /* 0x000000ff04057287 */ /* 0x000fc80008000000 */
[----:B------:R-:W-:Y:S02]  /*3ca0*/  LOP3.LUT R12, R12, UR7, RZ, 0x3c, !PT ;  /* 0x000000070c0c7c12 */ /* 0x000fe4000f8e3cff */
[----:B--2---:R-:W-:-:S04]  /*3cb0*/  SHF.L.U32 R4, R10, 0x1f, RZ ;  /* 0x0000001f0a047819 */ /* 0x004fc800000006ff */
[----:B------:R-:W2:Y:S02]  /*3cc0*/  SYNCS.PHASECHK.TRANS64.TRYWAIT P1, [R2+URZ+0x1d0], R4 ;  /* 0x0001d004020075a7 */ /* 0x000ea400080211ff */
[----:B--2---:R-:W-:Y:S05]  /*3cd0*/  @!P1 BRA `(.L_x_74) ;  /* 0x0000004400f09947 */ /* 0x004fea0003800000 */
.L_x_185:
[C---:B--2---:R-:W-:Y:S01]  /*3ce0*/  LEA R4, R11.reuse, UR6, 0x4 ;  /* 0x000000060b047c11 */ /* 0x044fe2000f8e20ff */
[----:B------:R-:W-:Y:S01]  /*3cf0*/  VIADD R2, R2, 0x1e0 ;  /* 0x000001e002027836 */ /* 0x000fe20000000000 */
[----:B------:R-:W-:Y:S01]  /*3d00*/  SEL R8, R8, RZ, P0 ;  /* 0x000000ff08087207 */ /* 0x000fe20000000000 */
[----:B------:R-:W-:-:S03]  /*3d10*/  VIADD R11, R11, 0x1 ;  /* 0x000000010b0b7836 */ /* 0x000fc60000000000 */
[----:B------:R-:W2:Y:S01]  /*3d20*/  LDS.128 R4, [R4+0x260] ;  /* 0x0002600004047984 */ /* 0x000ea20000000c00 */
[----:B------:R-:W-:Y:S02]  /*3d30*/  PRMT R2, RZ, 0x654, R2 ;  /* 0x00000654ff027816 */ /* 0x000fe40000000002 */
[C---:B------:R-:W-:Y:S01]  /*3d40*/  ISETP.NE.AND P1, PT, R11.reuse, 0x2, PT ;  /* 0x000000020b00780c */ /* 0x040fe20003f25270 */
[----:B------:R-:W-:Y:S01]  /*3d50*/  @!PT LDS RZ, [RZ] ;  /* 0x00000000fffff984 */ /* 0x000fe20000000800 */
[----:B------:R-:W-:Y:S01]  /*3d60*/  @!PT LDS RZ, [RZ] ;  /* 0x00000000fffff984 */ /* 0x000fe20000000800 */
[----:B------:R-:W-:Y:S01]  /*3d70*/  @!PT LDS RZ, [RZ] ;  /* 0x00000000fffff984 */ /* 0x000fe20000000800 */
[----:B------:R-:W-:Y:S01]  /*3d80*/  @!PT LDS RZ, [RZ] ;  /* 0x00000000fffff984 */ /* 0x000fe20000000800 */
[----:B------:R3:W-:Y:S06]  /*3d90*/  MEMBAR.ALL.CTA ;  /* 0x0000000000007992 */ /* 0x0007ec0000008000 */
[----:B---3--:R-:W3:Y:S01]  /*3da0*/  FENCE.VIEW.ASYNC.S ;  /* 0x00000000000073c6 */ /* 0x008ee20000000000 */
[----:B------:R-:W-:Y:S01]  /*3db0*/  SEL R11, R11, RZ, P1 ;  /* 0x000000ff0b0b7207 */ /* 0x000fe20000800000 */
[----:B---3--:R3:W-:Y:S01]  /*3dc0*/  SYNCS.ARRIVE.TRANS64.RED.A1T0 RZ, [R2+URZ], RZ ;  /* 0x000000ff02ff79a7 */ /* 0x0087e200081004ff */
[----:B--2---:R-:W-:-:S02]  /*3dd0*/  LOP3.LUT P3, RZ, R6, 0x1, RZ, 0xc0, !PT ;  /* 0x0000000106ff7812 */ /* 0x004fc4000786c0ff */
[----:B------:R-:W-:-:S04]  /*3de0*/  SEL R4, RZ, 0x1, P1 ;  /* 0x00000001ff047807 */ /* 0x000fc80000800000 */
[----:B------:R-:W-:Y:S02]  /*3df0*/  LOP3.LUT R10, R10, R4, RZ, 0x3c, !PT ;  /* 0x000000040a0a7212 */ /* 0x000fe400078e3cff */
[----:B---3--:R-:W-:-:S04]  /*3e00*/  SEL R2, RZ, 0x1, P0 ;  /* 0x00000001ff027807 */ /* 0x008fc80000000000 */
[----:B------:R-:W-:Y:S01]  /*3e10*/  LOP3.LUT R9, R9, R2, RZ, 0x3c, !PT ;  /* 0x0000000209097212 */ /* 0x000fe200078e3cff */
[----:B------:R-:W-:Y:S06]  /*3e20*/  @P3 BRA `(.L_x_75) ;  /* 0xfffffffc002c3947 */ /* 0x000fec000383ffff */
[----:B------:R-:W-:Y:S01]  /*3e30*/  ULEA UR4, UR5, UR6, 0x3 ;  /* 0x0000000605047291 */ /* 0x000fe2000f8e18ff */
[----:B------:R-:W-:-:S08]  /*3e40*/  SHF.L.U32 R2, R12, 0x1f, RZ ;  /* 0x0000001f0c027819 */ /* 0x000fd000000006ff */
[----:B------:R-:W2:Y:S02]  /*3e50*/  SYNCS.PHASECHK.TRANS64 P0, [UR4+0x1e0], R2 ;  /* 0x0001e002ff0075a7 */ /* 0x000ea40008001004 */
[----:B--2---:R-:W-:Y:S05]  /*3e60*/  @P0 BRA `(.L_x_76) ;  /* 0x0000000000080947 */ /* 0x004fea0003800000 */
[----:B------:R-:W2:Y:S02]  /*3e70*/  SYNCS.PHASECHK.TRANS64.TRYWAIT P0, [UR4+0x1e0], R2 ;  /* 0x0001e002ff0075a7 */ /* 0x000ea40008001104 */
[----:B--2---:R-:W-:Y:S05]  /*3e80*/  @!P0 BRA `(.L_x_77) ;  /* 0x0000004400988947 */ /* 0x004fea0003800000 */
.L_x_76:
[----:B------:R-:W-:-:S04]  /*3e90*/  UIADD3 UR7, UPT, UPT, UR5, 0x1, URZ ;  /* 0x0000000105077890 */ /* 0x000fc8000fffe0ff */
[----:B------:R-:W-:-:S04]  /*3ea0*/  UISETP.NE.AND UP0, UPT, UR7, 0x2, UPT ;  /* 0x000000020700788c */ /* 0x000fc8000bf05270 */
[----:B------:R-:W-:Y:S02]  /*3eb0*/  USEL UR8, URZ, 0x1, UP0 ;  /* 0x00000001ff087887 */ /* 0x000fe40008000000 */
[----:B------:R-:W-:-:S04]  /*3ec0*/  USEL UR7, UR7, URZ, UP0 ;  /* 0x000000ff07077287 */ /* 0x000fc80008000000 */
[----:B------:R-:W-:Y:S01]  /*3ed0*/  ULEA UR7, UR7, UR6, 0x3 ;  /* 0x0000000607077291 */ /* 0x000fe2000f8e18ff */
[----:B--2---:R-:W-:-:S04]  /*3ee0*/  LOP3.LUT R2, R12, UR8, RZ, 0x3c, !PT ;  /* 0x000000080c027c12 */ /* 0x004fc8000f8e3cff */
[----:B------:R-:W-:-:S04]  /*3ef0*/  SHF.L.U32 R0, R2, 0x1f, RZ ;  /* 0x0000001f02007819 */ /* 0x000fc800000006ff */
[----:B------:R-:W2:Y:S02]  /*3f00*/  SYNCS.PHASECHK.TRANS64 P0, [UR7+0x1e0], R0 ;  /* 0x0001e000ff0075a7 */ /* 0x000ea40008001007 */
[----:B-12---:R-:W-:Y:S05]  /*3f10*/  @P0 EXIT ;  /* 0x000000000000094d */ /* 0x006fea0003800000 */
[----:B------:R-:W-:Y:S02]  /*3f20*/  SHF.L.U32 R2, R2, 0x1f, RZ ;  /* 0x0000001f02027819 */ /* 0x000fe400000006ff */
[----:B------:R-:W-:-:S07]  /*3f30*/  MOV R0, UR7 ;  /* 0x0000000700007c02 */ /* 0x000fce0008000f00 */
.L_x_78:
[----:B-1----:R1:W2:Y:S02]  /*3f40*/  SYNCS.PHASECHK.TRANS64.TRYWAIT P0, [R0+URZ+0x1e0], R2 ;  /* 0x0001e002000075a7 */ /* 0x0022a400080011ff */
[----:B--2---:R-:W-:Y:S05]  /*3f50*/  @!P0 NANOSLEEP.SYNCS 0x989680 ;  /* 0x009896800000895d */ /* 0x004fea0003900000 */
[----:B------:R-:W2:Y:S02]  /*3f60*/  @!P0 SYNCS.PHASECHK.TRANS64 P0, [R0+URZ+0x1e0], R2 ;  /* 0x0001e002000085a7 */ /* 0x000ea400080010ff */
[----:B--2---:R-:W-:Y:S05]  /*3f70*/  @P0 EXIT ;  /* 0x000000000000094d */ /* 0x004fea0003800000 */
[----:B------:R-:W-:Y:S05]  /*3f80*/  BRA `(.L_x_78) ;  /* 0xfffffffc00ec7947 */ /* 0x000fea000383ffff */
.L_x_71:
[----:B------:R-:W-:Y:S05]  /*3f90*/  BRA.U UP4, `(.L_x_79) ;  /* 0x0000000d049c7547 */ /* 0x000fea000b800000 */
[----:B------:R-:W-:Y:S01]  /*3fa0*/  UMOV UR4, 0x40 ;  /* 0x0000004000047882 */ /* 0x000fe20000000000 */
[----:B------:R-:W-:Y:S01]  /*3fb0*/  NOP ;  /* 0x0000000000007918 */ /* 0x000fe20000000000 */
[----:B------:R-:W-:Y:S01]  /*3fc0*/  ULEA UR5, UR48, UR4, 0x18 ;  /* 0x0000000430057291 */ /* 0x000fe2000f8ec0ff */
[----:B------:R-:W-:Y:S02]  /*3fd0*/  UMOV UR6, 0x400 ;  /* 0x0000040000067882 */ /* 0x000fe40000000000 */
[----:B------:R-:W-:-:S06]  /*3fe0*/  ULEA UR6, UR48, UR6, 0x18 ;  /* 0x0000000630067291 */ /* 0x000fcc000f8ec0ff */
[----:B------:R-:W2:Y:S02]  /*3ff0*/  LDS.U8 R0, [UR5+0x1c] ;  /* 0x00001c05ff007984 */ /* 0x000ea40008000000 */
[----:B--2---:R-:W-:-:S13]  /*4000*/  ISETP.NE.AND P0, PT, R0, RZ, PT ;  /* 0x000000ff0000720c */ /* 0x004fda0003f05270 */
[----:B------:R-:W-:Y:S05]  /*4010*/  @P0 BRA `(.L_x_80) ;  /* 0x0000000000580947 */ /* 0x000fea0003800000 */
[----:B------:R-:W-:-:S13]  /*4020*/  ELECT P0, URZ, PT ;  /* 0x0000000000ff782f */ /* 0x000fda0003800000 */
[----:B------:R-:W-:Y:S05]  /*4030*/  @!P0 BRA `(.L_x_81) ;  /* 0x0000000000608947 */ /* 0x000fea0003800000 */
[----:B------:R-:W-:Y:S01]  /*4040*/  UMOV UR4, 0x10 ;  /* 0x0000001000047882 */ /* 0x000fe20000000000 */
[----:B------:R-:W-:Y:S01]  /*4050*/  HFMA2 R0, -RZ, RZ, 0, 5.9604644775390625e-08 ;  /* 0x00000001ff007431 */ /* 0x000fe200000001ff */
[----:B------:R-:W-:-:S03]  /*4060*/  MOV R3, 0xffff ;  /* 0x0000ffff00037802 */ /* 0x000fc60000000f00 */
[----:B------:R-:W-:Y:S04]  /*4070*/  DEPBAR.LE SB2, 0x36 ;  /* 0x0000ad800000791a */ /* 0x000fe80000000000 */
[----:B------:R-:W2:Y:S02]  /*4080*/  UTCATOMSWS.FIND_AND_SET.ALIGN UP0, UR4, UR4 ;  /* 0x00000004000475e3 */ /* 0x000ea40008000800 */
[----:B--2---:R-:W-:Y:S01]  /*4090*/  MOV R4, UR4 ;  /* 0x0000000400047c02 */ /* 0x004fe20008000f00 */
[----:B------:R-:W-:Y:S06]  /*40a0*/  BRA.U UP0, `(.L_x_82) ;  /* 0x0000000100187547 */ /* 0x000fec000b800000 */
.L_x_83:
[----:B------:R-:W-:Y:S05]  /*40b0*/  NANOSLEEP 0x64 ;  /* 0x000000640000795d */ /* 0x000fea0003800000 */
[----:B------:R-:W-:-:S05]  /*40c0*/  UMOV UR4, 0x10 ;  /* 0x0000001000047882 */ /* 0x000fca0000000000 */
[----:B------:R-:W-:Y:S04]  /*40d0*/  DEPBAR.LE SB2, 0x36 ;  /* 0x0000ad800000791a */ /* 0x000fe80000000000 */
[----:B------:R-:W2:Y:S02]  /*40e0*/  UTCATOMSWS.FIND_AND_SET.ALIGN UP0, UR4, UR4 ;  /* 0x00000004000475e3 */ /* 0x000ea40008000800 */
[----:B--2---:R-:W-:Y:S01]  /*40f0*/  MOV R4, UR4 ;  /* 0x0000000400047c02 */ /* 0x004fe20008000f00 */
[----:B------:R-:W-:Y:S05]  /*4100*/  BRA.U !UP0, `(.L_x_83) ;  /* 0xfffffffd08e87547 */ /* 0x000fea000b83ffff */
.L_x_82:
[-C--:B------:R-:W-:Y:S02]  /*4110*/  SHF.L.U32 R3, R3, R4.reuse, RZ ;  /* 0x0000000403037219 */ /* 0x080fe400000006ff */
[----:B------:R-:W-:Y:S01]  /*4120*/  SHF.L.U32 R0, R0, R4, RZ ;  /* 0x0000000400007219 */ /* 0x000fe200000006ff */
[----:B------:R-:W-:Y:S02]  /*4130*/  IMAD.SHL.U32 R4, R4, 0x20, RZ ;  /* 0x0000002004047824 */ /* 0x000fe400078e00ff */
[----:B------:R2:W-:Y:S04]  /*4140*/  ATOMS.OR RZ, [UR5+0x14], R3 ;  /* 0x00001403ffff798c */ /* 0x0005e8000b000005 */
[----:B------:R2:W-:Y:S04]  /*4150*/  ATOMS.OR RZ, [UR5+0x18], R0 ;  /* 0x00001800ffff798c */ /* 0x0005e8000b000005 */
[----:B------:R2:W-:Y:S01]  /*4160*/  STS [UR6+0x280], R4 ;  /* 0x00028004ff007988 */ /* 0x0005e20008000806 */
[----:B------:R-:W-:Y:S05]  /*4170*/  BRA `(.L_x_81) ;  /* 0x0000000000107947 */ /* 0x000fea0003800000 */
.L_x_80:
[----:B------:R-:W-:Y:S02]  /*4180*/  MOV R0, 0xffffffff ;  /* 0xffffffff00007802 */ /* 0x000fe40000000f00 */
[----:B------:R-:W-:-:S03]  /*4190*/  MOV R4, 0x41c0 ;  /* 0x000041c000047802 */ /* 0x000fc60000000f00 */
[----:B------:R2:W-:Y:S04]  /*41a0*/  STS [UR6+0x280], R0 ;  /* 0x00028000ff007988 */ /* 0x0005e80008000806 */
[----:B-12--5:R-:W-:Y:S05]  /*41b0*/  CALL.REL.NOINC `($__internal_1_$__cuda_sm10x_tcgen05_guardrail_trap_phase_invalid_during_alloc) ;  /* 0x0000004800187944 */ /* 0x026fea0003c00000 */
.L_x_81:
[----:B------:R-:W-:Y:S05]  /*41c0*/  WARPSYNC.ALL ;  /* 0x0000000000007948 */ /* 0x000fea0003800000 */
[----:B------:R-:W3:Y:S01]  /*41d0*/  S2UR UR4, SR_CgaCtaId ;  /* 0x00000000000479c3 */ /* 0x000ee20000008800 */
[----:B------:R-:W-:Y:S01]  /*41e0*/  UMOV UR17, 0x400 ;  /* 0x0000040000117882 */ /* 0x000fe20000000000 */
[----:B------:R-:W-:-:S06]  /*41f0*/  NOP ;  /* 0x0000000000007918 */ /* 0x000fcc0000000000 */
[----:B------:R-:W-:Y:S06]  /*4200*/  BAR.ARV 0x6, 0xa0 ;  /* 0x0182800000007b1d */ /* 0x000fec0000002000 */
[----:B------:R-:W4:Y:S01]  /*4210*/  LDCU UR5, c[0x0][0x38c] ;  /* 0x00007180ff0577ac */ /* 0x000f220008000800 */
[----:B------:R-:W-:Y:S01]  /*4220*/  LOP3.LUT R2, R2, 0xffff, RZ, 0xc0, !PT ;  /* 0x0000ffff02027812 */ /* 0x000fe200078ec0ff */
[----:B------:R-:W-:Y:S01]  /*4230*/  IMAD.MOV.U32 R11, RZ, RZ, 0x1 ;  /* 0x00000001ff0b7424 */ /* 0x000fe200078e00ff */
[----:B------:R-:W-:Y:S01]  /*4240*/  CS2R R8, SRZ ;  /* 0x0000000000087805 */ /* 0x000fe2000001ff00 */
[----:B------:R-:W1:Y:S01]  /*4250*/  LDCU UR8, c[0x0][0x38c] ;  /* 0x00007180ff0877ac */ /* 0x000e620008000800 */
[----:B------:R-:W-:Y:S01]  /*4260*/  R2UR UR19, R2 ;  /* 0x00000000021372ca */ /* 0x000fe200000e0000 */
[----:B------:R-:W-:Y:S01]  /*4270*/  IMAD.MOV.U32 R10, RZ, RZ, RZ ;  /* 0x000000ffff0a7224 */ /* 0x000fe200078e00ff */
[----:B------:R-:W-:Y:S01]  /*4280*/  UMOV UR22, URZ ;  /* 0x000000ff00167c82 */ /* 0x000fe20008000000 */
[----:B------:R-:W-:Y:S01]  /*4290*/  UMOV UR14, URZ ;  /* 0x000000ff000e7c82 */ /* 0x000fe20008000000 */
[----:B---3--:R-:W-:Y:S01]  /*42a0*/  ULEA UR17, UR4, UR17, 0x18 ;  /* 0x0000001104117291 */ /* 0x008fe2000f8ec0ff */
[----:B------:R-:W-:Y:S01]  /*42b0*/  UMOV UR26, 0x0 ;  /* 0x00000000001a7882 */ /* 0x000fe20000000000 */
[----:B------:R-:W-:-:S02]  /*42c0*/  UMOV UR27, 0x41004a0 ;  /* 0x041004a0001b7882 */ /* 0x000fc40000000000 */
[----:B------:R-:W-:Y:S02]  /*42d0*/  UIADD3 UR6, UPT, UPT, UR17, 0x2600, URZ ;  /* 0x0000260011067890 */ /* 0x000fe4000fffe0ff */
[----:B------:R-:W-:Y:S02]  /*42e0*/  UIADD3 UR7, UPT, UPT, UR17, 0x1d600, URZ ;  /* 0x0001d60011077890 */ /* 0x000fe4000fffe0ff */
[----:B----4-:R-:W-:Y:S01]  /*42f0*/  UIADD3 UR5, UPT, UPT, UR5, 0x3f, URZ ;  /* 0x0000003f05057890 */ /* 0x010fe2000fffe0ff */
[----:B--2---:R-:W2:Y:S01]  /*4300*/  LDS R0, [UR17+0x280] ;  /* 0x00028011ff007984 */ /* 0x004ea20008000800 */
[----:B------:R-:W-:Y:S02]  /*4310*/  USHF.R.U32.HI UR6, URZ, 0x4, UR6 ;  /* 0x00000004ff067899 */ /* 0x000fe40008011606 */
[----:B------:R-:W-:Y:S02]  /*4320*/  USHF.R.S32.HI UR4, URZ, 0x1f, UR5 ;  /* 0x0000001fff047899 */ /* 0x000fe40008011405 */
[----:B------:R-:W-:-:S02]  /*4330*/  ULOP3.LUT UR6, UR6, 0x3fff, URZ, 0xc0, !UPT ;  /* 0x00003fff06067892 */ /* 0x000fc4000f8ec0ff */
[----:B------:R-:W-:Y:S02]  /*4340*/  ULEA.HI UR4, UR4, UR5, URZ, 0x6 ;  /* 0x0000000504047291 */ /* 0x000fe4000f8f30ff */
[----:B------:R-:W-:Y:S02]  /*4350*/  USHF.R.U32.HI UR5, URZ, 0x4, UR7 ;  /* 0x00000004ff057899 */ /* 0x000fe40008011607 */
[----:B------:R-:W-:Y:S02]  /*4360*/  USHF.R.S32.HI UR28, URZ, 0x6, UR4 ;  /* 0x00000006ff1c7899 */ /* 0x000fe40008011404 */
[----:B------:R-:W-:Y:S02]  /*4370*/  ULOP3.LUT UR5, UR5, 0x3fff, URZ, 0xc0, !UPT ;  /* 0x00003fff05057892 */ /* 0x000fe4000f8ec0ff */
[----:B------:R-:W-:Y:S02]  /*4380*/  UISETP.LT.AND UP0, UPT, UR28, 0x1, UPT ;  /* 0x000000011c00788c */ /* 0x000fe4000bf01270 */
[----:B------:R-:W-:-:S02]  /*4390*/  ULOP3.LUT UR20, UR6, 0x10000, URZ, 0xfc, !UPT ;  /* 0x0001000006147892 */ /* 0x000fc4000f8efcff */
[----:B------:R-:W-:Y:S02]  /*43a0*/  USEL UR29, UR28, 0x1, !UP0 ;  /* 0x000000011c1d7887 */ /* 0x000fe4000c000000 */
[----:B------:R-:W-:Y:S02]  /*43b0*/  ULOP3.LUT UR21, UR5, 0x10000, URZ, 0xfc, !UPT ;  /* 0x0001000005157892 */ /* 0x000fe4000f8efcff */
[----:B------:R-:W-:Y:S02]  /*43c0*/  UIADD3 UR29, UPT, UPT, -UR29, URZ, URZ ;  /* 0x000000ff1d1d7290 */ /* 0x000fe4000fffe1ff */
[----:B-1----:R-:W-:Y:S01]  /*43d0*/  UISETP.GE.AND UP4, UPT, UR8, 0x1, UPT ;  /* 0x000000010800788c */ /* 0x002fe2000bf86270 */
[----:B------:R-:W-:Y:S01]  /*43e0*/  UMOV UR24, 0x0 ;  /* 0x0000000000187882 */ /* 0x000fe20000000000 */
[----:B------:R-:W-:Y:S01]  /*43f0*/  UMOV UR25, 0x41004a0 ;  /* 0x041004a000197882 */ /* 0x000fe20000000000 */
[----:B--2---:R-:W-:-:S15]  /*4400*/  R2UR UR30, R0 ;  /* 0x00000000001e72ca */ /* 0x004fde00000e0000 */
.L_x_90:
[----:B------:R-:W-:Y:S02]  /*4410*/  LEA R0, R10, UR17, 0x3 ;  /* 0x000000110a007c11 */ /* 0x000fe4000f8e18ff */
[----:B------:R-:W-:Y:S02]  /*4420*/  SHF.L.U32 R2, R9, 0x1f, RZ ;  /* 0x0000001f09027819 */ /* 0x000fe400000006ff */
[----:B------:R-:W-:Y:S01]  /*4430*/  PLOP3.LUT P0, PT, PT, PT, UP4, 0x80, 0x8 ;  /* 0x000000000008781c */ /* 0x000fe20003f0f048 */
[----:B------:R-:W-:Y:S01]  /*4440*/  VIADD R3, R0, 0x1e0 ;  /* 0x000001e000037836 */ /* 0x000fe20000000000 */
[----:B-1----:R-:W1:Y:S02]  /*4450*/  SYNCS.PHASECHK.TRANS64.TRYWAIT P1, [R0+URZ+0x1d0], R2 ;  /* 0x0001d002000075a7 */ /* 0x002e6400080211ff */
[----:B-1-3--:R-:W-:Y:S09]  /*4460*/  @!P1 BRA `(.L_x_84) ;  /* 0x0000004000389947 */ /* 0x00aff20003800000 */
.L_x_187:
[----:B------:R-:W-:Y:S01]  /*4470*/  LEA R4, R10, UR17, 0x4 ;  /* 0x000000110a047c11 */ /* 0x000fe2000f8e20ff */
[----:B------:R-:W-:Y:S01]  /*4480*/  @UP4 ULEA UR4, UR14, UR17, 0x3 ;  /* 0x000000110e044291 */ /* 0x000fe2000f8e18ff */
[----:B------:R-:W-:Y:S01]  /*4490*/  PLOP3.LUT P2, PT, PT, PT, PT, 0x80, 0x8 ;  /* 0x000000000008781c */ /* 0x000fe20003f4f070 */
[----:B------:R-:W-:Y:S01]  /*44a0*/  ULEA UR23, UR22, UR17, 0x3 ;  /* 0x0000001116177291 */ /* 0x000fe2000f8e18ff */
[----:B------:R-:W-:Y:S02]  /*44b0*/  PRMT R3, RZ, 0x654, R3 ;  /* 0x00000654ff037816 */ /* 0x000fe40000000003 */
[----:B------:R-:W2:Y:S01]  /*44c0*/  LDS.128 R4, [R4+0x260] ;  /* 0x0002600004047984 */ /* 0x000ea20000000c00 */
[----:B-1----:R-:W-:Y:S02]  /*44d0*/  @P0 SHF.L.U32 R2, R8, 0x1f, RZ ;  /* 0x0000001f08020819 */ /* 0x002fe400000006ff */
[----:B------:R-:W-:Y:S01]  /*44e0*/  SHF.L.U32 R0, R11, 0x1f, RZ ;  /* 0x0000001f0b007819 */ /* 0x000fe200000006ff */
[----:B------:R-:W-:Y:S01]  /*44f0*/  @!PT LDS RZ, [RZ] ;  /* 0x00000000fffff984 */ /* 0x000fe20000000800 */
[----:B------:R-:W-:Y:S01]  /*4500*/  @!PT LDS RZ, [RZ] ;  /* 0x00000000fffff984 */ /* 0x000fe20000000800 */
[----:B------:R-:W-:Y:S01]  /*4510*/  @!PT LDS RZ, [RZ] ;  /* 0x00000000fffff984 */ /* 0x000fe20000000800 */
[----:B------:R-:W-:Y:S01]  /*4520*/  @!PT LDS RZ, [RZ] ;  /* 0x00000000fffff984 */ /* 0x000fe20000000800 */
[----:B------:R1:W-:Y:S06]  /*4530*/  MEMBAR.ALL.CTA ;  /* 0x0000000000007992 */ /* 0x0003ec0000008000 */
[----:B-1----:R-:W1:Y:S02]  /*4540*/  FENCE.VIEW.ASYNC.S ;  /* 0x00000000000073c6 */ /* 0x002e640000000000 */
[----:B-1----:R1:W-:Y:S01]  /*4550*/  SYNCS.ARRIVE.TRANS64.RED.A1T0 RZ, [R3+URZ], RZ ;  /* 0x000000ff03ff79a7 */ /* 0x0023e200081004ff */
[----:B------:R1:W3:Y:S01]  /*4560*/  @P0 SYNCS.PHASECHK.TRANS64.TRYWAIT P2, [UR4], R2 ;  /* 0x00000002ff0005a7 */ /* 0x0002e20008041104 */
[----:B------:R-:W-:Y:S01]  /*4570*/  ULEA.HI UR4, UR22, UR22, URZ, 0x1 ;  /* 0x0000001616047291 */ /* 0x000fe2000f8f08ff */
[----:B--2---:R-:W-:-:S03]  /*4580*/  LOP3.LUT P1, RZ, R6, 0x1, RZ, 0xc0, !PT ;  /* 0x0000000106ff7812 */ /* 0x004fc6000782c0ff */
[----:B------:R-:W-:Y:S02]  /*4590*/  USHF.L.U32 UR18, UR4, 0x5, URZ ;  /* 0x0000000504127899 */ /* 0x000fe400080006ff */
[----:B------:R-:W-:Y:S02]  /*45a0*/  ULOP3.LUT UR4, UR4, 0xffe, URZ, 0xc0, !UPT ;  /* 0x00000ffe04047892 */ /* 0x000fe4000f8ec0ff */
[----:B------:R-:W-:Y:S02]  /*45b0*/  ULOP3.LUT UR18, UR18, 0xffffffc0, URZ, 0xc0, !UPT ;  /* 0xffffffc012127892 */ /* 0x000fe4000f8ec0ff */
[----:B------:R-:W-:Y:S02]  /*45c0*/  UIADD3 UR4, UPT, UPT, -UR4, UR22, URZ ;  /* 0x0000001604047290 */ /* 0x000fe4000fffe1ff */
[----:B------:R-:W-:Y:S01]  /*45d0*/  UIADD3 UR18, UPT, UPT, UR30, UR18, URZ ;  /* 0x000000121e127290 */ /* 0x000fe2000fffe0ff */
[----:B------:R-:W2:Y:S03]  /*45e0*/  SYNCS.PHASECHK.TRANS64.TRYWAIT P0, [UR23+0x210], R0 ;  /* 0x00021000ff0075a7 */ /* 0x000ea60008001117 */
[----:B------:R-:W-:Y:S01]  /*45f0*/  ULEA UR18, UR4, UR18, 0x14 ;  /* 0x0000001204127291 */ /* 0x000fe2000f8ea0ff */
[----:B-123--:R-:W-:Y:S11]  /*4600*/  @!P0 BRA `(.L_x_85) ;  /* 0x0000003c00e48947 */ /* 0x00eff60003800000 */
.L_x_189:
[----:B------:R-:W-:Y:S01]  /*4610*/  IADD3 R10, PT, PT, R10, 0x1, RZ ;  /* 0x000000010a0a7810 */ /* 0x000fe20007ffe0ff */
[----:B------:R-:W-:Y:S06]  /*4620*/  BRA.U !UP4, `(.L_x_86) ;  /* 0x000000010c987547 */ /* 0x000fec000b800000 */
[----:B------:R-:W-:Y:S01]  /*4630*/  UPLOP3.LUT UP2, UPT, UPT, UPT, UPT, 0x40, 0x4 ;  /* 0x000000000004789c */ /* 0x000fe20003f4e870 */
[----:B------:R-:W-:Y:S01]  /*4640*/  UMOV UR16, UR29 ;  /* 0x0000001d00107c82 */ /* 0x000fe20008000000 */
[----:B------:R-:W-:Y:S01]  /*4650*/  UMOV UR15, UR28 ;  /* 0x0000001c000f7c82 */ /* 0x000fe20008000000 */
[----:B------:R-:W-:-:S08]  /*4660*/  UMOV UR6, UR14 ;  /* 0x0000000e00067c82 */ /* 0x000fd00008000000 */
.L_x_89:
[----:B------:R-:W-:Y:S02]  /*4670*/  UIADD3 UR16, UPT, UPT, UR16, 0x1, URZ ;  /* 0x0000000110107890 */ /* 0x000fe4000fffe0ff */
[----:B--2---:R-:W-:Y:S02]  /*4680*/  ULEA UR5, UR6, UR17, 0x3 ;  /* 0x0000001106057291 */ /* 0x004fe4000f8e18ff */
[----:B------:R-:W-:Y:S01]  /*4690*/  UISETP.NE.AND UP3, UPT, UR16, URZ, UPT ;  /* 0x000000ff1000728c */ /* 0x000fe2000bf65270 */
[----:B---3--:R-:W-:Y:S10]  /*46a0*/  @P2 BRA `(.L_x_87) ;  /* 0x00000000000c2947 */ /* 0x008ff40003800000 */
[----:B-1----:R-:W-:Y:S04]  /*46b0*/  SHF.L.U32 R2, R8, 0x1f, RZ ;  /* 0x0000001f08027819 */ /* 0x002fe800000006ff */
[----:B------:R-:W1:Y:S02]  /*46c0*/  SYNCS.PHASECHK.TRANS64.TRYWAIT P0, [UR5], R2 ;  /* 0x00000002ff0075a7 */ /* 0x000e640008001105 */
[----:B-1----:R-:W-:Y:S05]  /*46d0*/  @!P0 BRA `(.L_x_88) ;  /* 0x0000003c00c88947 */ /* 0x002fea0003800000 */
.L_x_87:
[----:B------:R-:W-:Y:S01]  /*46e0*/  UISETP.NE.AND UP0, UPT, UR15, 0x1, UPT ;  /* 0x000000010f00788c */ /* 0x000fe2000bf05270 */
[----:B------:R-:W-:Y:S01]  /*46f0*/  PLOP3.LUT P2, PT, PT, PT, PT, 0x80, 0x8 ;  /* 0x000000000008781c */ /* 0x000fe20003f4f070 */
[----:B------:R-:W-:Y:S02]  /*4700*/  UIADD3 UR4, UPT, UPT, UR6, 0x1, URZ ;  /* 0x0000000106047890 */ /* 0x000fe4000fffe0ff */
[----:B------:R-:W-:Y:S02]  /*4710*/  ULEA UR12, UR6, UR21, 0x8 ;  /* 0x00000015060c7291 */ /* 0x000fe4000f8e40ff */
[----:B------:R-:W-:Y:S01]  /*4720*/  UISETP.NE.AND UP1, UPT, UR4, 0x1b, UPT ;  /* 0x0000001b0400788c */ /* 0x000fe2000bf25270 */
[----:B------:R-:W-:Y:S01]  /*4730*/  PLOP3.LUT P0, PT, PT, PT, UP0, 0x80, 0x8 ;  /* 0x000000000008781c */ /* 0x000fe20003f0f008 */
[----:B------:R-:W-:Y:S02]  /*4740*/  UIADD3 UR10, UPT, UPT, UR12, 0x2, URZ ;  /* 0x000000020c0a7890 */ /* 0x000fe4000fffe0ff */
[----:B------:R-:W-:Y:S02]  /*4750*/  USEL UR7, URZ, 0x1, UP1 ;  /* 0x00000001ff077887 */ /* 0x000fe40008800000 */
[----:B------:R-:W-:Y:S02]  /*4760*/  USEL UR14, UR4, URZ, UP1 ;  /* 0x000000ff040e7287 */ /* 0x000fe40008800000 */
[----:B------:R-:W-:Y:S02]  /*4770*/  UIADD3 UR15, UPT, UPT, UR15, -0x1, URZ ;  /* 0xffffffff0f0f7890 */ /* 0x000fe4000fffe0ff */
[----:B------:R-:W-:Y:S01]  /*4780*/  @UP0 ULEA UR4, UR14, UR17, 0x3 ;  /* 0x000000110e040291 */ /* 0x000fe2000f8e18ff */
[----:B------:R-:W-:Y:S01]  /*4790*/  LOP3.LUT R8, R8, UR7, RZ, 0x3c, !PT ;  /* 0x0000000708087c12 */ /* 0x000fe2000f8e3cff */
[----:B------:R-:W-:Y:S01]  /*47a0*/  UIADD3 UR7, UPT, UPT, UR5, 0xd8, URZ ;  /* 0x000000d805077890 */ /* 0x000fe2000fffe0ff */
[----:B------:R-:W-:Y:S02]  /*47b0*/  UMOV UR13, 0x80004020 ;  /* 0x80004020000d7882 */ /* 0x000fe40000000000 */
[----:B-1----:R-:W-:Y:S01]  /*47c0*/  @P0 SHF.L.U32 R0, R8, 0x1f, RZ ;  /* 0x0000001f08000819 */ /* 0x002fe200000006ff */
[----:B------:R-:W-:Y:S01]  /*47d0*/  UMOV UR5, 0x80004020 ;  /* 0x8000402000057882 */ /* 0x000fe20000000000 */
[----:B------:R-:W-:Y:S01]  /*47e0*/  UMOV UR11, 0x80004020 ;  /* 0x80004020000b7882 */ /* 0x000fe20000000000 */
[----:B------:R-:W-:Y:S01]  /*47f0*/  UMOV UR9, 0x80004020 ;  /* 0x8000402000097882 */ /* 0x000fe20000000000 */
[----:B------:R2:W3:Y:S01]  /*4800*/  @P0 SYNCS.PHASECHK.TRANS64.TRYWAIT P2, [UR4], R0 ;  /* 0x00000000ff0005a7 */ /* 0x0004e20008041104 */
[----:B------:R-:W-:Y:S03]  /*4810*/  ULEA UR4, UR6, UR20, 0x8 ;  /* 0x0000001406047291 */ /* 0x000fe6000f8e40ff */
[----:B------:R-:W-:Y:S01]  /*4820*/  UMOV UR6, UR14 ;  /* 0x0000000e00067c82 */ /* 0x000fe20008000000 */
[----:B------:R-:W-:Y:S05]  /*4830*/  UIADD3 UR8, UPT, UPT, UR4, 0x2, URZ ;  /* 0x0000000204087890 */ /* 0x000fea000fffe0ff */
[----:B------:R2:W-:Y:S01]  /*4840*/  UTCIMMA gdesc[UR4], gdesc[UR12], tmem[UR18], tmem[UR26], idesc[UR27], UP2 ;  /* 0x00ff1a0c040075ea */ /* 0x0005e20009000112 */
[----:B------:R-:W-:Y:S03]  /*4850*/  UPLOP3.LUT UP2, UPT, UPT, UPT, UPT, 0x80, 0x8 ;  /* 0x000000000008789c */ /* 0x000fe60003f4f070 */
[----:B------:R2:W-:Y:S01]  /*4860*/  UTCIMMA gdesc[UR8], gdesc[UR10], tmem[UR18], tmem[UR24], idesc[UR25], UPT ;  /* 0x00ff180a080075ea */ /* 0x0005e2000b800112 */
[----:B------:R2:W-:Y:S01]  /*4870*/  UTCBAR.MULTICAST [UR7], URZ, UR19 ;  /* 0x000000ff070073e9 */ /* 0x0005e20008000813 */
[----:B------:R-:W-:Y:S06]  /*4880*/  BRA.U UP3, `(.L_x_89) ;  /* 0xfffffffd03787547 */ /* 0x000fec000b83ffff */
.L_x_86:
[----:B--2---:R-:W-:Y:S01]  /*4890*/  UIADD3 UR4, UPT, UPT, UR22, 0x1, URZ ;  /* 0x0000000116047890 */ /* 0x004fe2000fffe0ff */
[C---:B------:R-:W-:Y:S01]  /*48a0*/  ISETP.NE.AND P0, PT, R10.reuse, 0x2, PT ;  /* 0x000000020a00780c */ /* 0x040fe20003f05270 */
[----:B------:R-:W-:Y:S02]  /*48b0*/  UIADD3 UR5, UPT, UPT, UR23, 0x1f0, URZ ;  /* 0x000001f017057890 */ /* 0x000fe4000fffe0ff */
[----:B------:R-:W-:Y:S01]  /*48c0*/  UISETP.NE.AND UP0, UPT, UR4, 0x4, UPT ;  /* 0x000000040400788c */ /* 0x000fe2000bf05270 */
[----:B-1----:R-:W-:Y:S02]  /*48d0*/  SEL R0, RZ, 0x1, P0 ;  /* 0x00000001ff007807 */ /* 0x002fe40000000000 */
[----:B------:R-:W-:Y:S01]  /*48e0*/  SEL R10, R10, RZ, P0 ;  /* 0x000000ff0a0a7207 */ /* 0x000fe20000000000 */
[----:B------:R-:W-:Y:S01]  /*48f0*/  USEL UR6, URZ, 0x1, UP0 ;  /* 0x00000001ff067887 */ /* 0x000fe20008000000 */
[----:B------:R-:W-:Y:S01]  /*4900*/  LOP3.LUT R9, R9, R0, RZ, 0x3c, !PT ;  /* 0x0000000009097212 */ /* 0x000fe200078e3cff */
[----:B------:R-:W-:Y:S01]  /*4910*/  USEL UR22, UR4, URZ, UP0 ;  /* 0x000000ff04167287 */ /* 0x000fe20008000000 */
[----:B------:R1:W-:Y:S03]  /*4920*/  UTCBAR [UR5], URZ ;  /* 0x000000ff050073e9 */ /* 0x0003e600080000ff */
[----:B------:R-:W-:Y:S01]  /*4930*/  LOP3.LUT R11, R11, UR6, RZ, 0x3c, !PT ;  /* 0x000000060b0b7c12 */ /* 0x000fe2000f8e3cff */
[----:B------:R-:W-:Y:S07]  /*4940*/  @P1 BRA `(.L_x_90) ;  /* 0xfffffff800b01947 */ /* 0x000fee000383ffff */
[----:B------:R-:W2:Y:S01]  /*4950*/  S2UR UR8, SR_CgaCtaId ;  /* 0x00000000000879c3 */ /* 0x000ea20000008800 */
[----:B------:R-:W-:Y:S01]  /*4960*/  ELECT P0, URZ, PT ;  /* 0x0000000000ff782f */ /* 0x000fe20003800000 */
[----:B------:R-:W-:Y:S01]  /*4970*/  IMAD.MOV.U32 R0, RZ, RZ, 0x1 ;  /* 0x00000001ff007424 */ /* 0x000fe200078e00ff */
[----:B------:R-:W-:Y:S01]  /*4980*/  UIADD3 UR17, UPT, UPT, UR17, 0x210, URZ ;  /* 0x0000021011117890 */ /* 0x000fe2000fffe0ff */
[----:B------:R-:W-:Y:S01]  /*4990*/  SHF.L.U32 R2, R11, 0x1f, RZ ;  /* 0x0000001f0b027819 */ /* 0x000fe200000006ff */
[----:B------:R-:W-:-:S03]  /*49a0*/  UMOV UR4, 0x40 ;  /* 0x0000004000047882 */ /* 0x000fc60000000000 */
[----:B------:R-:W-:Y:S01]  /*49b0*/  UVIRTCOUNT.DEALLOC.SMPOOL 0x80 ;  /* 0x000000800000784c */ /* 0x000fe20000000000 */
[----:B--2---:R-:W-:Y:S02]  /*49c0*/  ULEA UR8, UR8, UR4, 0x18 ;  /* 0x0000000408087291 */ /* 0x004fe4000f8ec0ff */
[----:B------:R-:W-:-:S07]  /*49d0*/  ULEA UR4, UR22, UR17, 0x3 ;  /* 0x0000001116047291 */ /* 0x000fce000f8e18ff */
[----:B------:R2:W-:Y:S02]  /*49e0*/  @P0 STS.U8 [UR8+0x1c], R0 ;  /* 0x00001c00ff000988 */ /* 0x0005e40008000008 */
[----:B------:R-:W4:Y:S02]  /*49f0*/  SYNCS.PHASECHK.TRANS64.TRYWAIT P0, [UR4], R2 ;  /* 0x00000002ff0075a7 */ /* 0x000f240008001104 */
[----:B--2-4-:R-:W-:Y:S05]  /*4a00*/  @!P0 BRA `(.L_x_91) ;  /* 0x0000003c00148947 */ /* 0x014fea0003800000 */
.L_x_192:
[----:B------:R-:W-:-:S04]  /*4a10*/  UIADD3 UR4, UPT, UPT, UR22, 0x1, URZ ;  /* 0x0000000116047890 */ /* 0x000fc8000fffe0ff */
[----:B------:R-:W-:-:S04]  /*4a20*/  UISETP.NE.AND UP0, UPT, UR4, 0x4, UPT ;  /* 0x000000040400788c */ /* 0x000fc8000bf05270 */
[----:B------:R-:W-:Y:S02]  /*4a30*/  USEL UR6, URZ, 0x1, UP0 ;  /* 0x00000001ff067887 */ /* 0x000fe40008000000 */
[----:B------:R-:W-:-:S04]  /*4a40*/  USEL UR4, UR4, URZ, UP0 ;  /* 0x000000ff04047287 */ /* 0x000fc80008000000 */
[----:B-1----:R-:W-:Y:S01]  /*4a50*/  ULEA UR5, UR4, UR17, 0x3 ;  /* 0x0000001104057291 */ /* 0x002fe2000f8e18ff */
[----:B--2---:R-:W-:-:S04]  /*4a60*/  LOP3.LUT R2, R11, UR6, RZ, 0x3c, !PT ;  /* 0x000000060b027c12 */ /* 0x004fc8000f8e3cff */
[----:B------:R-:W-:-:S04]  /*4a70*/  SHF.L.U32 R3, R2, 0x1f, RZ ;  /* 0x0000001f02037819 */ /* 0x000fc800000006ff */
[----:B------:R-:W1:Y:S02]  /*4a80*/  SYNCS.PHASECHK.TRANS64.TRYWAIT P0, [UR5], R3 ;  /* 0x00000003ff0075a7 */ /* 0x000e640008001105 */
[----:B-1----:R-:W-:Y:S05]  /*4a90*/  @!P0 BRA `(.L_x_92) ;  /* 0x0000003c00088947 */ /* 0x002fea0003800000 */
.L_x_194:
        /* <DEDUP_REMOVED lines=9> */
.L_x_196:
[----:B------:R-:W-:-:S04]  /*4b30*/  UIADD3 UR4, UPT, UPT, UR4, 0x1, URZ ;  /* 0x0000000104047890 */ /* 0x000fc8000fffe0ff */
[----:B------:R-:W-:-:S04]  /*4b40*/  UISETP.NE.AND UP0, UPT, UR4, 0x4, UPT ;  /* 0x000000040400788c */ /* 0x000fc8000bf05270 */
[----:B------:R-:W-:Y:S02]  /*4b50*/  USEL UR5, URZ, 0x1, UP0 ;  /* 0x00000001ff057887 */ /* 0x000fe40008000000 */
[----:B------:R-:W-:-:S04]  /*4b60*/  USEL UR4, UR4, URZ, UP0 ;  /* 0x000000ff04047287 */ /* 0x000fc80008000000 */
[----:B------:R-:W-:Y:S01]  /*4b70*/  ULEA UR4, UR4, UR17, 0x3 ;  /* 0x0000001104047291 */ /* 0x000fe2000f8e18ff */
[----:B------:R-:W-:-:S04]  /*4b80*/  LOP3.LUT R2, R2, UR5, RZ, 0x3c, !PT ;  /* 0x0000000502027c12 */ /* 0x000fc8000f8e3cff */
[----:B------:R-:W-:-:S04]  /*4b90*/  SHF.L.U32 R2, R2, 0x1f, RZ ;  /* 0x0000001f02027819 */ /* 0x000fc800000006ff */
[----:B------:R-:W2:Y:S02]  /*4ba0*/  SYNCS.PHASECHK.TRANS64.TRYWAIT P0, [UR4], R2 ;  /* 0x00000002ff0075a7 */ /* 0x000ea40008001104 */
[----:B--2---:R-:W-:Y:S05]  /*4bb0*/  @!P0 BRA `(.L_x_94) ;  /* 0x0000003800f08947 */ /* 0x004fea0003800000 */
.L_x_198:
[----:B------:R-:W-:Y:S01]  /*4bc0*/  NOP ;  /* 0x0000000000007918 */ /* 0x000fe20000000000 */
[----:B-1----:R-:W1:Y:S01]  /*4bd0*/  LDS R0, [UR8+0x14] ;  /* 0x00001408ff007984 */ /* 0x002e620008000800 */
[----:B------:R-:W-:Y:S01]  /*4be0*/  ULOP3.LUT UR4, UR30, 0xffff, URZ, 0xc0, !UPT ;  /* 0x0000ffff1e047892 */ /* 0x000fe2000f8ec0ff */
[----:B------:R-:W-:Y:S01]  /*4bf0*/  UMOV UR5, 0xffff ;  /* 0x0000ffff00057882 */ /* 0x000fe20000000000 */
[----:B------:R-:W-:Y:S02]  /*4c00*/  UMOV UR6, 0x1 ;  /* 0x0000000100067882 */ /* 0x000fe40000000000 */
[----:B------:R-:W-:-:S04]  /*4c10*/  USHF.R.U32.HI UR4, URZ, 0x5, UR4 ;  /* 0x00000005ff047899 */ /* 0x000fc80008011604 */
[----:B------:R-:W-:Y:S02]  /*4c20*/  USHF.L.U32 UR5, UR5, UR4, URZ ;  /* 0x0000000405057299 */ /* 0x000fe400080006ff */
[----:B------:R-:W-:-:S04]  /*4c30*/  USHF.L.U32 UR4, UR6, UR4, URZ ;  /* 0x0000000406047299 */ /* 0x000fc800080006ff */
[----:B-1----:R-:W-:-:S04]  /*4c40*/  LOP3.LUT R0, R0, UR5, RZ, 0xc0, !PT ;  /* 0x0000000500007c12 */ /* 0x002fc8000f8ec0ff */
[----:B------:R-:W-:-:S13]  /*4c50*/  ISETP.NE.AND P0, PT, R0, UR5, PT ;  /* 0x0000000500007c0c */ /* 0x000fda000bf05270 */
[----:B------:R-:W-:Y:S05]  /*4c60*/  @P0 BRA `(.L_x_95) ;  /* 0x0000000000580947 */ /* 0x000fea0003800000 */
[----:B------:R-:W1:Y:S02]  /*4c70*/  LDS R0, [UR8+0x18] ;  /* 0x00001808ff007984 */ /* 0x000e640008000800 */
[----:B-1----:R-:W-:-:S04]  /*4c80*/  LOP3.LUT R0, R0, UR4, RZ, 0xc0, !PT ;  /* 0x0000000400007c12 */ /* 0x002fc8000f8ec0ff */
[----:B------:R-:W-:-:S13]  /*4c90*/  ISETP.NE.AND P0, PT, R0, UR4, PT ;  /* 0x0000000400007c0c */ /* 0x000fda000bf05270 */
[----:B------:R-:W-:Y:S05]  /*4ca0*/  @P0 BRA `(.L_x_96) ;  /* 0x00000000003c0947 */ /* 0x000fea0003800000 */
[----:B------:R-:W1:Y:S01]  /*4cb0*/  S2R R2, SR_LANEID ;  /* 0x0000000000027919 */ /* 0x000e620000000000 */
[----:B------:R-:W-:-:S06]  /*4cc0*/  ULOP3.LUT UR5, URZ, UR5, URZ, 0x33, !UPT ;  /* 0x00000005ff057292 */ /* 0x000fcc000f8e33ff */
[----:B------:R-:W-:-:S04]  /*4cd0*/  IMAD.U32 R0, RZ, RZ, UR5 ;  /* 0x00000005ff007e24 */ /* 0x000fc8000f8e00ff */
[----:B------:R2:W4:Y:S02]  /*4ce0*/  REDUX UR7, R0 ;  /* 0x00000000000773c4 */ /* 0x0005240000000000 */
[----:B------:R1:W-:Y:S01]  /*4cf0*/  UTCATOMSWS.AND URZ, UR5 ;  /* 0x0000000500ff79e3 */ /* 0x0003e20008000000 */
[----:B--2---:R-:W-:Y:S01]  /*4d00*/  LOP3.LUT R0, RZ, UR4, RZ, 0x33, !PT ;  /* 0x00000004ff007c12 */ /* 0x004fe2000f8e33ff */
[----:B------:R-:W-:Y:S02]  /*4d10*/  VOTEU.ANY UR4, UPT, PT ;  /* 0x0000000000047886 */ /* 0x000fe400038e0100 */
[----:B------:R-:W-:Y:S02]  /*4d20*/  UFLO.U32 UR4, UR4 ;  /* 0x00000004000472bd */ /* 0x000fe400080e0000 */
[----:B------:R-:W2:Y:S04]  /*4d30*/  REDUX UR6, R0 ;  /* 0x00000000000673c4 */ /* 0x000ea80000000000 */
[----:B-1----:R-:W-:-:S02]  /*4d40*/  ISETP.EQ.U32.AND P0, PT, R2, UR4, PT ;  /* 0x0000000402007c0c */ /* 0x002fc4000bf02070 */
[----:B----4-:R-:W-:-:S11]  /*4d50*/  MOV R2, UR7 ;  /* 0x0000000700027c02 */ /* 0x010fd60008000f00 */
[----:B------:R1:W-:Y:S01]  /*4d60*/  @P0 ATOMS.AND RZ, [UR8+0x14], R2 ;  /* 0x00001402ffff098c */ /* 0x0003e2000a800008 */
[----:B--2---:R-:W-:-:S05]  /*4d70*/  IMAD.U32 R0, RZ, RZ, UR6 ;  /* 0x00000006ff007e24 */ /* 0x004fca000f8e00ff */
[----:B------:R1:W-:Y:S01]  /*4d80*/  @P0 ATOMS.AND RZ, [UR8+0x18], R0 ;  /* 0x00001800ffff098c */ /* 0x0003e2000a800008 */
[----:B------:R-:W-:Y:S05]  /*4d90*/  BRA `(.L_x_97) ;  /* 0x0000000000147947 */ /* 0x000fea0003800000 */
.L_x_96:
[----:B------:R-:W-:Y:S02]  /*4da0*/  MOV R2, 0x4dc0 ;  /* 0x00004dc000027802 */ /* 0x000fe40000000f00 */
[----:B---3-5:R-:W-:Y:S05]  /*4db0*/  CALL.REL.NOINC `($__internal_0_$__cuda_sm10x_tcgen05_guardrail_trap_col_being_dealloced_not_returned_by_alloc) ;  /* 0x0000003c000c7944 */ /* 0x028fea0003c00000 */
[----:B------:R-:W-:Y:S05]  /*4dc0*/  BRA `(.L_x_97) ;  /* 0x0000000000087947 */ /* 0x000fea0003800000 */
.L_x_95:
[----:B------:R-:W-:Y:S02]  /*4dd0*/  MOV R2, 0x4df0 ;  /* 0x00004df000027802 */ /* 0x000fe40000000f00 */
[----:B---3-5:R-:W-:Y:S05]  /*4de0*/  CALL.REL.NOINC `($__internal_2_$__cuda_sm10x_tcgen05_guardrail_trap_unallocated_columns_being_dealloced) ;  /* 0x0000003c00187944 */ /* 0x028fea0003c00000 */
.L_x_97:
[----:B------:R-:W-:Y:S01]  /*4df0*/  NOP ;  /* 0x0000000000007918 */ /* 0x000fe20000000000 */
[----:B------:R-:W-:Y:S05]  /*4e00*/  EXIT ;  /* 0x000000000000794d */ /* 0x000fea0003800000 */
.L_x_79:
[----:B------:R-:W-:-:S09]  /*4e10*/  UISETP.NE.OR UP0, UPT, UR22, 0x3, !UP3 ;  /* 0x000000031600788c */ /* 0x000fd2000df05670 */
[----:B------:R-:W-:Y:S05]  /*4e20*/  BRA.U UP0, `(.L_x_98) ;  /* 0x0000000d00087547 */ /* 0x000fea000b800000 */
[----:B------:R-:W2:Y:S01]  /*4e30*/  LDCU UR26, c[0x0][0x370] ;  /* 0x00006e00ff1a77ac */ /* 0x000ea20008000800 */
[----:B------:R-:W3:Y:S01]  /*4e40*/  LDC.64 R16, c[0x0][0x348] ;  /* 0x0000d200ff107b82 */ /* 0x000ee20000000a00 */
[----:B------:R-:W-:Y:S02]  /*4e50*/  HFMA2 R13, -RZ, RZ, 0, 0 ;  /* 0x00000000ff0d7431 */ /* 0x000fe400000001ff */
[----:B------:R-:W-:Y:S01]  /*4e60*/  IMAD.MOV.U32 R15, RZ, RZ, 0x1 ;  /* 0x00000001ff0f7424 */ /* 0x000fe200078e00ff */
[----:B------:R-:W2:Y:S01]  /*4e70*/  LDCU.128 UR28, c[0x0][0xb10] ;  /* 0x00016200ff1c77ac */ /* 0x000ea20008000c00 */
[----:B------:R-:W-:Y:S01]  /*4e80*/  IMAD.MOV.U32 R14, RZ, RZ, RZ ;  /* 0x000000ffff0e7224 */ /* 0x000fe200078e00ff */
[----:B------:R-:W-:Y:S01]  /*4e90*/  MOV R12, 0x1000 ;  /* 0x00001000000c7802 */ /* 0x000fe20000000f00 */
[----:B------:R-:W4:Y:S01]  /*4ea0*/  LDCU UR25, c[0x0][0x374] ;  /* 0x00006e80ff1977ac */ /* 0x000f220008000800 */
[----:B------:R-:W1:Y:S01]  /*4eb0*/  LDC.64 R2, c[0x0][0x888] ;  /* 0x00022200ff027b82 */ /* 0x000e620000000a00 */
[----:B------:R-:W4:Y:S01]  /*4ec0*/  LDCU UR16, c[0x0][0xb0c] ;  /* 0x00016180ff1077ac */ /* 0x000f220008000800 */
[----:B------:R-:W3:Y:S06]  /*4ed0*/  LDCU UR35, c[0x0][0xb20] ;  /* 0x00016400ff2377ac */ /* 0x000eec0008000800 */
[----:B------:R-:W1:Y:S01]  /*4ee0*/  LDC.64 R4, c[0x0][0x890] ;  /* 0x00022400ff047b82 */ /* 0x000e620000000a00 */
[----:B------:R-:W3:Y:S01]  /*4ef0*/  LDCU UR4, c[0x0][0xb30] ;  /* 0x00016600ff0477ac */ /* 0x000ee20008000800 */
[----:B------:R-:W-:Y:S01]  /*4f00*/  UMOV UR17, 0x400 ;  /* 0x0000040000117882 */ /* 0x000fe20000000000 */
[----:B--2---:R-:W-:-:S02]  /*4f10*/  UIMAD.WIDE.U32 UR32, UR26, UR28, URZ ;  /* 0x0000001c1a2072a5 */ /* 0x004fc4000f8e00ff */
[----:B----4-:R-:W-:Y:S02]  /*4f20*/  UIMAD.WIDE.U32 UR6, UR25, UR31, URZ ;  /* 0x0000001f190672a5 */ /* 0x010fe4000f8e00ff */
[----:B------:R-:W-:Y:S02]  /*4f30*/  ULEA UR17, UR48, UR17, 0x18 ;  /* 0x0000001130117291 */ /* 0x000fe4000f8ec0ff */
[----:B------:R-:W-:Y:S02]  /*4f40*/  UPLOP3.LUT UP3, UPT, UPT, UPT, UPT, 0x40, 0x4 ;  /* 0x000000000004789c */ /* 0x000fe40003f6e870 */
[----:B------:R-:W-:Y:S01]  /*4f50*/  UIADD3 UR5, UPT, UPT, UR17, 0x1b0, URZ ;  /* 0x000001b011057890 */ /* 0x000fe2000fffe0ff */
[----:B------:R-:W-:Y:S01]  /*4f60*/  UMOV UR32, UR33 ;  /* 0x0000002100207c82 */ /* 0x000fe20008000000 */
[----:B------:R-:W-:Y:S01]  /*4f70*/  UMOV UR27, UR7 ;  /* 0x00000007001b7c82 */ /* 0x000fe20008000000 */
[----:B------:R-:W-:Y:S02]  /*4f80*/  UISETP.GE.AND UP0, UPT, UR40, 0x1, UPT ;  /* 0x000000012800788c */ /* 0x000fe4000bf06270 */
[----:B------:R-:W-:Y:S01]  /*4f90*/  UISETP.NE.AND UP4, UPT, UR40, 0x1, UPT ;  /* 0x000000012800788c */ /* 0x000fe2000bf85270 */
[----:B------:R-:W2:Y:S01]  /*4fa0*/  LDCU.64 UR14, c[0x0][0xb28] ;  /* 0x00016500ff0e77ac */ /* 0x000ea20008000a00 */
[----:B------:R-:W-:-:S02]  /*4fb0*/  UISETP.NE.AND UP6, UPT, UR16, 0x1, UPT ;  /* 0x000000011000788c */ /* 0x000fc4000bfc5270 */
[----:B------:R-:W-:Y:S02]  /*4fc0*/  UISETP.NE.AND UP5, UPT, UR30, 0x1, UPT ;  /* 0x000000011e00788c */ /* 0x000fe4000bfa5270 */
[----:B------:R-:W-:Y:S02]  /*4fd0*/  UPRMT UR48, UR48, 0x654, UR5 ;  /* 0x0000065430307896 */ /* 0x000fe40008000005 */
[----:B------:R-:W-:Y:S02]  /*4fe0*/  USHF.R.U32.HI UR32, URZ, UR29, UR32 ;  /* 0x0000001dff207299 */ /* 0x000fe40008011620 */
[----:B---3--:R-:W-:Y:S02]  /*4ff0*/  USHF.R.U32.HI UR27, URZ, UR35, UR27 ;  /* 0x00000023ff1b7299 */ /* 0x008fe4000801161b */
[----:B------:R-:W-:-:S11]  /*5000*/  UISETP.NE.AND UP2, UPT, UR4, 0x1, UPT ;  /* 0x000000010400788c */ /* 0x000fd6000bf45270 */
.L_x_106:
[C---:B------:R-:W-:Y:S02]  /*5010*/  LEA R7, R14.reuse, UR17, 0x3 ;  /* 0x000000110e077c11 */ /* 0x040fe4000f8e18ff */
[----:B------:R-:W-:Y:S02]  /*5020*/  SHF.L.U32 R0, R13, 0x1f, RZ ;  /* 0x0000001f0d007819 */ /* 0x000fe400000006ff */
[----:B------:R-:W-:Y:S02]  /*5030*/  LEA R8, R14, UR17, 0x4 ;  /* 0x000000110e087c11 */ /* 0x000fe4000f8e20ff */
[----:B---3--:R-:W3:Y:S02]  /*5040*/  SYNCS.PHASECHK.TRANS64.TRYWAIT P0, [R7+URZ+0x1d0], R0 ;  /* 0x0001d000070075a7 */ /* 0x008ee400080011ff */
[----:B---3--:R-:W-:Y:S05]  /*5050*/  @!P0 BRA `(.L_x_99) ;  /* 0x0000003400e08947 */ /* 0x008fea0003800000 */
.L_x_199:
[----:B------:R-:W4:Y:S01]  /*5060*/  LDS.128 R8, [R8+0x260] ;  /* 0x0002600008087984 */ /* 0x000f220000000c00 */
[----:B------:R-:W-:Y:S01]  /*5070*/  UISETP.GE.AND UP0, UPT, UR40, 0x1, UPT ;  /* 0x000000012800788c */ /* 0x000fe2000bf06270 */
[----:B------:R-:W-:Y:S01]  /*5080*/  @!PT LDS RZ, [RZ] ;  /* 0x00000000fffff984 */ /* 0x000fe20000000800 */
[----:B------:R-:W-:Y:S01]  /*5090*/  @!PT LDS RZ, [RZ] ;  /* 0x00000000fffff984 */ /* 0x000fe20000000800 */
[----:B------:R-:W-:Y:S01]  /*50a0*/  @!PT LDS RZ, [RZ] ;  /* 0x00000000fffff984 */ /* 0x000fe20000000800 */
[----:B------:R-:W-:Y:S01]  /*50b0*/  @!PT LDS RZ, [RZ] ;  /* 0x00000000fffff984 */ /* 0x000fe20000000800 */
[----:B------:R1:W-:Y:S06]  /*50c0*/  MEMBAR.ALL.CTA ;  /* 0x0000000000007992 */ /* 0x0003ec0000008000 */
[----:B-1----:R-:W1:Y:S01]  /*50d0*/  FENCE.VIEW.ASYNC.S ;  /* 0x00000000000073c6 */ /* 0x002e620000000000 */
[----:B----4-:R-:W-:Y:S11]  /*50e0*/  LOP3.LUT P0, RZ, R10, 0x1, RZ, 0xc0, !PT ;  /* 0x000000010aff7812 */ /* 0x010ff6000780c0ff */
[----:B------:R-:W-:Y:S02]  /*50f0*/  @!UPT UIADD3 URZ, UPT, UPT, URZ, URZ, URZ ;  /* 0x000000fffffff290 */ /* 0x000fe4000fffe0ff */
[----:B-1----:R-:W-:Y:S01]  /*5100*/  VOTEU.ANY UP1, P0 ;  /* 0x0000000000ff7886 */ /* 0x002fe20000020100 */
[----:B------:R-:W-:Y:S11]  /*5110*/  PLOP3.LUT P0, PT, PT, PT, UP1, 0x80, 0x8 ;  /* 0x000000000008781c */ /* 0x000ff60003f0f018 */
[----:B------:R-:W-:Y:S02]  /*5120*/  @!UPT UIADD3 URZ, UPT, UPT, URZ, URZ, URZ ;  /* 0x000000fffffff290 */ /* 0x000fe4000fffe0ff */
[----:B---3--:R-:W-:Y:S02]  /*5130*/  @P0 SHF.R.U32.HI R0, RZ, 0x10, R9 ;  /* 0x00000010ff000819 */ /* 0x008fe40000011609 */
[----:B------:R-:W-:Y:S02]  /*5140*/  @P0 MOV R6, R8 ;  /* 0x0000000800060202 */ /* 0x000fe40000000f00 */
[----:B------:R-:W-:Y:S01]  /*5150*/  @P0 R2UR UR4, R0 ;  /* 0x00000000000402ca */ /* 0x000fe200000e0000 */
[----:B------:R-:W-:Y:S01]  /*5160*/  VIADD R0, R7, 0x1e0 ;  /* 0x000001e007007836 */ /* 0x000fe20000000000 */
[----:B------:R-:W-:Y:S02]  /*5170*/  @P0 LOP3.LUT R8, R9, 0xffff, RZ, 0xc0, !PT ;  /* 0x0000ffff09080812 */ /* 0x000fe400078ec0ff */
[----:B------:R-:W-:Y:S02]  /*5180*/  @P0 R2UR UR6, R6 ;  /* 0x00000000060602ca */ /* 0x000fe400000e0000 */
[----:B------:R-:W-:Y:S02]  /*5190*/  PRMT R0, RZ, 0x654, R0 ;  /* 0x00000654ff007816 */ /* 0x000fe40000000000 */
[----:B------:R-:W-:Y:S02]  /*51a0*/  @P0 R2UR UR5, R8 ;  /* 0x00000000080502ca */ /* 0x000fe400000e0000 */
[----:B------:R1:W-:Y:S03]  /*51b0*/  SYNCS.ARRIVE.TRANS64.RED.A1T0 RZ, [R0+URZ], RZ ;  /* 0x000000ff00ff79a7 */ /* 0x0003e600081004ff */
[----:B------:R-:W-:Y:S04]  /*51c0*/  @UP1 UMOV UR24, UR4 ;  /* 0x0000000400181c82 */ /* 0x000fe80008000000 */
[----:B------:R-:W-:Y:S04]  /*51d0*/  @UP1 UMOV UR13, UR6 ;  /* 0x00000006000d1c82 */ /* 0x000fe80008000000 */
[----:B------:R-:W-:Y:S01]  /*51e0*/  @UP1 UMOV UR7, UR5 ;  /* 0x0000000500071c82 */ /* 0x000fe20008000000 */
[----:B------:R-:W-:Y:S05]  /*51f0*/  BRA.U !UP0, `(.L_x_100) ;  /* 0x0000000108a47547 */ /* 0x000fea000b800000 */
[----:B------:R-:W-:Y:S02]  /*5200*/  UIMAD.WIDE.U32 UR10, UR7, UR31, URZ ;  /* 0x0000001f070a72a5 */ /* 0x000fe4000f8e00ff */
[----:B------:R-:W-:Y:S02]  /*5210*/  UIMAD.WIDE.U32 UR18, UR13, UR28, URZ ;  /* 0x0000001c0d1272a5 */ /* 0x000fe4000f8e00ff */
[----:B------:R-:W-:Y:S02]  /*5220*/  USEL UR4, UR25, UR27, !UP5 ;  /* 0x0000001b19047287 */ /* 0x000fe4000e800000 */
[----:B------:R-:W-:Y:S02]  /*5230*/  USEL UR8, UR26, UR32, !UP6 ;  /* 0x000000201a087287 */ /* 0x000fe4000f000000 */
[----:B--2---:R-:W-:Y:S02]  /*5240*/  UIMAD.WIDE.U32 UR20, UR4, UR14, URZ ;  /* 0x0000000e041472a5 */ /* 0x004fe4000f8e00ff */
[----:B------:R-:W-:Y:S01]  /*5250*/  UIMAD.WIDE.U32 UR22, UR8, UR14, URZ ;  /* 0x0000000e081672a5 */ /* 0x000fe2000f8e00ff */
[----:B------:R-:W-:Y:S02]  /*5260*/  UMOV UR5, UR11 ;  /* 0x0000000b00057c82 */ /* 0x000fe40008000000 */
[----:B------:R-:W-:Y:S03]  /*5270*/  USHF.R.U32.HI UR6, URZ, UR35, UR5 ;  /* 0x00000023ff067299 */ /* 0x000fe60008011605 */
[----:B------:R-:W-:Y:S01]  /*5280*/  UMOV UR5, UR19 ;  /* 0x0000001300057c82 */ /* 0x000fe20008000000 */
[----:B------:R-:W-:Y:S02]  /*5290*/  USEL UR6, UR7, UR6, !UP5 ;  /* 0x0000000607067287 */ /* 0x000fe4000e800000 */
[----:B------:R-:W-:Y:S02]  /*52a0*/  USHF.R.U32.HI UR9, URZ, UR29, UR5 ;  /* 0x0000001dff097299 */ /* 0x000fe40008011605 */
[----:B------:R-:W-:Y:S01]  /*52b0*/  UIMAD.WIDE.U32 UR10, UR6, UR14, URZ ;  /* 0x0000000e060a72a5 */ /* 0x000fe2000f8e00ff */
[----:B------:R-:W-:Y:S02]  /*52c0*/  UMOV UR5, UR21 ;  /* 0x0000001500057c82 */ /* 0x000fe40008000000 */
[----:B------:R-:W-:Y:S03]  /*52d0*/  @UP4 USHF.R.U32.HI UR4, URZ, UR15, UR5 ;  /* 0x0000000fff044299 */ /* 0x000fe60008011605 */
[----:B------:R-:W-:Y:S01]  /*52e0*/  UMOV UR5, UR23 ;  /* 0x0000001700057c82 */ /* 0x000fe20008000000 */
[----:B------:R-:W-:Y:S02]  /*52f0*/  UIMAD UR4, UR40, UR4, URZ ;  /* 0x00000004280472a4 */ /* 0x000fe4000f8e02ff */
[----:B------:R-:W-:Y:S02]  /*5300*/  @UP4 USHF.R.U32.HI UR8, URZ, UR15, UR5 ;  /* 0x0000000fff084299 */ /* 0x000fe40008011605 */
[----:B------:R-:W-:Y:S02]  /*5310*/  USEL UR5, UR13, UR9, !UP6 ;  /* 0x000000090d057287 */ /* 0x000fe4000f000000 */
[----:B------:R-:W-:Y:S02]  /*5320*/  UIMAD UR9, UR40, UR8, URZ ;  /* 0x00000008280972a4 */ /* 0x000fe4000f8e02ff */
[----:B------:R-:W-:Y:S03]  /*5330*/  UISETP.GE.AND UP0, UPT, UR6, UR4, UPT ;  /* 0x000000040600728c */ /* 0x000fe6000bf06270 */
[----:B------:R-:W-:Y:S01]  /*5340*/  UMOV UR4, UR11 ;  /* 0x0000000b00047c82 */ /* 0x000fe20008000000 */
[----:B------:R-:W-:Y:S02]  /*5350*/  UISETP.GE.OR UP0, UPT, UR5, UR9, UP0 ;  /* 0x000000090500728c */ /* 0x000fe40008706670 */
[----:B------:R-:W-:Y:S02]  /*5360*/  USHF.R.U32.HI UR4, URZ, UR15, UR4 ;  /* 0x0000000fff047299 */ /* 0x000fe40008011604 */
[----:B------:R-:W-:Y:S02]  /*5370*/  UIMAD.WIDE.U32 UR10, UR5, UR14, URZ ;  /* 0x0000000e050a72a5 */ /* 0x000fe4000f8e00ff */
[----:B------:R-:W-:Y:S04]  /*5380*/  USEL UR12, UR6, UR4, !UP4 ;  /* 0x00000004060c7287 */ /* 0x000fe8000e000000 */
[----:B------:R-:W-:Y:S01]  /*5390*/  UIADD3 UR9, UPT, UPT, -UR12, URZ, URZ ;  /* 0x000000ff0c097290 */ /* 0x000fe2000fffe1ff */
[----:B------:R-:W-:Y:S02]  /*53a0*/  @!UP0 UMOV UR4, UR11 ;  /* 0x0000000b00048c82 */ /* 0x000fe40008000000 */
[----:B------:R-:W-:Y:S02]  /*53b0*/  @!UP0 USHF.R.U32.HI UR4, URZ, UR15, UR4 ;  /* 0x0000000fff048299 */ /* 0x000fe40008011604 */
[----:B------:R-:W-:Y:S02]  /*53c0*/  UIMAD UR9, UR40, UR9, UR6 ;  /* 0x00000009280972a4 */ /* 0x000fe4000f8e0206 */
[----:B------:R-:W-:Y:S04]  /*53d0*/  @!UP0 USEL UR4, UR5, UR4, !UP4 ;  /* 0x0000000405048287 */ /* 0x000fe8000e000000 */
[----:B------:R-:W-:Y:S02]  /*53e0*/  @!UP0 UIMAD UR9, UR8, UR9, UR4 ;  /* 0x00000009080982a4 */ /* 0x000fe4000f8e0204 */
[----:B------:R-:W-:Y:S02]  /*53f0*/  @!UP0 UIADD3 UR10, UPT, UPT, UR12, -UR4, URZ ;  /* 0x800000040c0a8290 */ /* 0x000fe4000fffe0ff */
[----:B------:R-:W-:Y:S02]  /*5400*/  UIADD3 UR4, UPT, UPT, -UR5, URZ, URZ ;  /* 0x000000ff05047290 */ /* 0x000fe4000fffe1ff */
[----:B------:R-:W-:Y:S02]  /*5410*/  UIADD3 UR8, UPT, UPT, -UR6, URZ, URZ ;  /* 0x000000ff06087290 */ /* 0x000fe4000fffe1ff */
[----:B------:R-:W-:Y:S02]  /*5420*/  @!UP0 UIMAD UR6, UR10, UR40, UR5 ;  /* 0x000000280a0682a4 */ /* 0x000fe4000f8e0205 */
[----:B------:R-:W-:Y:S02]  /*5430*/  UIMAD UR13, UR16, UR4, UR13 ;  /* 0x00000004100d72a4 */ /* 0x000fe4000f8e020d */
[----:B------:R-:W-:Y:S01]  /*5440*/  UIMAD UR7, UR30, UR8, UR7 ;  /* 0x000000081e0772a4 */ /* 0x000fe2000f8e0207 */
[----:B------:R-:W-:Y:S02]  /*5450*/  @!UP0 UMOV UR5, UR9 ;  /* 0x0000000900058c82 */ /* 0x000fe40008000000 */
[----:B------:R-:W-:Y:S02]  /*5460*/  UIMAD UR13, UR5, UR16, UR13 ;  /* 0x00000010050d72a4 */ /* 0x000fe4000f8e020d */
[----:B------:R-:W-:Y:S11]  /*5470*/  UIMAD UR7, UR6, UR30, UR7 ;  /* 0x0000001e060772a4 */ /* 0x000ff6000f8e0207 */
[----:B------:R-:W-:Y:S01]  /*5480*/  @!UPT UIADD3 URZ, UPT, UPT, URZ, URZ, URZ ;  /* 0x000000fffffff290 */ /* 0x000fe2000fffe0ff */
.L_x_100:
[----:B------:R-:W3:Y:S01]  /*5490*/  @!UP2 LDCU.128 UR20, c[0x0][0xb10] ;  /* 0x00016200ff14a7ac */ /* 0x000ee20008000c00 */
[C---:B------:R-:W-:Y:S02]  /*54a0*/  ISETP.NE.U32.AND P1, PT, R4.reuse, RZ, PT ;  /* 0x000000ff0400720c */ /* 0x040fe40003f25070 */
[----:B------:R-:W-:Y:S02]  /*54b0*/  ISETP.NE.U32.AND P0, PT, R4, RZ, PT ;  /* 0x000000ff0400720c */ /* 0x000fe40003f05070 */
[C---:B------:R-:W-:Y:S02]  /*54c0*/  ISETP.NE.AND.EX P1, PT, R5.reuse, RZ, PT, P1 ;  /* 0x000000ff0500720c */ /* 0x040fe40003f25310 */
[----:B------:R-:W-:Y:S01]  /*54d0*/  ISETP.NE.AND.EX P0, PT, R5, RZ, PT, P0 ;  /* 0x000000ff0500720c */ /* 0x000fe20003f05300 */
[----:B------:R-:W4:Y:S01]  /*54e0*/  @!UP2 LDCU UR5, c[0x0][0xb0c] ;  /* 0x00016180ff05a7ac */ /* 0x000f220008000800 */
[----:B------:R-:W-:Y:S01]  /*54f0*/  SHF.L.U32 R6, R15, 0x1f, RZ ;  /* 0x0000001f0f067819 */ /* 0x000fe200000006ff */
[----:B---3--:R-:W-:Y:S07]  /*5500*/  UIMAD.WIDE.U32 UR8, UR13, UR20, URZ ;  /* 0x000000140d0872a5 */ /* 0x008fee000f8e00ff */
[----:B------:R-:W-:Y:S01]  /*5510*/  @!UP2 UMOV UR4, UR9 ;  /* 0x000000090004ac82 */ /* 0x000fe20008000000 */
[----:B----4-:R-:W-:Y:S02]  /*5520*/  @!UP2 UISETP.NE.AND UP0, UPT, UR5, 0x1, UPT ;  /* 0x000000010500a88c */ /* 0x010fe4000bf05270 */
[----:B------:R-:W-:Y:S02]  /*5530*/  @!UP2 USHF.R.U32.HI UR4, URZ, UR21, UR4 ;  /* 0x00000015ff04a299 */ /* 0x000fe40008011604 */
[----:B------:R-:W-:Y:S02]  /*5540*/  UIMAD.WIDE.U32 UR8, UR7, UR23, URZ ;  /* 0x00000017070872a5 */ /* 0x000fe4000f8e00ff */
[----:B------:R-:W-:Y:S02]  /*5550*/  @!UP2 USEL UR10, UR13, UR4, !UP0 ;  /* 0x000000040d0aa287 */ /* 0x000fe4000c000000 */
[----:B------:R-:W-:Y:S03]  /*5560*/  @!UP2 UISETP.NE.AND UP0, UPT, UR22, 0x1, UPT ;  /* 0x000000011600a88c */ /* 0x000fe6000bf05270 */
[----:B------:R-:W-:Y:S02]  /*5570*/  @!UP2 UMOV UR6, UR9 ;  /* 0x000000090006ac82 */ /* 0x000fe40008000000 */
[----:B------:R-:W3:Y:S02]  /*5580*/  @!UP2 LDCU UR4, c[0x0][0xb20] ;  /* 0x00016400ff04a7ac */ /* 0x000ee40008000800 */
[----:B---3--:R-:W-:Y:S04]  /*5590*/  @!UP2 USHF.R.U32.HI UR6, URZ, UR4, UR6 ;  /* 0x00000004ff06a299 */ /* 0x008fe80008011606 */
[----:B------:R-:W-:Y:S04]  /*55a0*/  @!UP2 USEL UR6, UR7, UR6, !UP0 ;  /* 0x000000060706a287 */ /* 0x000fe8000c000000 */
[----:B------:R-:W-:Y:S02]  /*55b0*/  @!UP2 UIADD3 UR4, UPT, UPT, -UR10, UR6, URZ ;  /* 0x000000060a04a290 */ /* 0x000fe4000fffe1ff */
[----:B------:R-:W-:Y:S02]  /*55c0*/  @!UP2 UIADD3 UR6, UPT, UPT, UR10, -UR6, URZ ;  /* 0x800000060a06a290 */ /* 0x000fe4000fffe0ff */
[----:B------:R-:W-:Y:S02]  /*55d0*/  @!UP2 UIMAD UR13, UR4, UR5, UR13 ;  /* 0x00000005040da2a4 */ /* 0x000fe4000f8e020d */
[----:B------:R-:W-:Y:S01]  /*55e0*/  @!UP2 UIMAD UR7, UR6, UR22, UR7 ;  /* 0x000000160607a2a4 */ /* 0x000fe2000f8e0207 */
[----:B------:R-:W-:Y:S11]  /*55f0*/  BRA.U UP3, `(.L_x_101) ;  /* 0x0000000103107547 */ /* 0x000ff6000b800000 */
[----:B------:R-:W-:Y:S04]  /*5600*/  MOV R7, UR34 ;  /* 0x0000002200077c02 */ /* 0x000fe80008000f00 */
[----:B------:R-:W-:Y:S04]  /*5610*/  SHF.L.U32 R7, R7, 0x1f, RZ ;  /* 0x0000001f07077819 */ /* 0x000fe800000006ff */
[----:B------:R-:W3:Y:S02]  /*5620*/  SYNCS.PHASECHK.TRANS64.TRYWAIT P2, [UR17+0x1c8], R7 ;  /* 0x0001c807ff0075a7 */ /* 0x000ee40008041111 */
[----:B---3--:R-:W-:Y:S05]  /*5630*/  @!P2 BRA `(.L_x_102) ;  /* 0x00000030007ca947 */ /* 0x008fea0003800000 */
.L_x_101:
[----:B------:R-:W-:Y:S05]  /*5640*/  @!P1 BRA `(.L_x_103) ;  /* 0x0000000000309947 */ /* 0x000fea0003800000 */
[----:B------:R-:W-:Y:S01]  /*5650*/  ISETP.NE.U32.AND P1, PT, R2, RZ, PT ;  /* 0x000000ff0200720c */ /* 0x000fe20003f25070 */
[----:B------:R-:W3:Y:S01]  /*5660*/  LDCU.64 UR4, c[0x0][0x358] ;  /* 0x00006b00ff0477ac */ /* 0x000ee20008000a00 */
[----:B------:R-:W-:Y:S02]  /*5670*/  IMAD.MOV.U32 R80, RZ, RZ, 0x1 ;  /* 0x00000001ff507424 */ /* 0x000fe400078e00ff */
[----:B------:R-:W-:Y:S11]  /*5680*/  ISETP.NE.AND.EX P1, PT, R3, RZ, PT, P1 ;  /* 0x000000ff0300720c */ /* 0x000ff60003f25310 */
[----:B------:R-:W-:Y:S02]  /*5690*/  @!UPT UIADD3 URZ, UPT, UPT, URZ, URZ, URZ ;  /* 0x000000fffffff290 */ /* 0x000fe4000fffe0ff */
[----:B------:R-:W4:Y:S01]  /*56a0*/  @P1 LDC.64 R8, c[0x0][0x888] ;  /* 0x00022200ff081b82 */ /* 0x000f220000000a00 */
[----:B-1----:R-:W-:Y:S04]  /*56b0*/  @P1 IMAD R0, R4, UR36, RZ ;  /* 0x0000002404001c24 */ /* 0x002fe8000f8e02ff */
[----:B----4-:R-:W-:Y:S04]  /*56c0*/  @P1 IMAD.WIDE R8, R0, 0x4, R8 ;  /* 0x0000000400081825 */ /* 0x010fe800078e0208 */
[----:B------:R-:W-:Y:S01]  /*56d0*/  HFMA2 R0, -RZ, RZ, 0, 5.9604644775390625e-08 ;  /* 0x00000001ff007431 */ /* 0x000fe200000001ff */
[----:B---3-5:R3:W5:Y:S04]  /*56e0*/  @P1 LDG.E R39, desc[UR4][R8.64] ;  /* 0x0000000408271981 */ /* 0x028768000c1e1900 */
[----:B------:R-:W-:Y:S01]  /*56f0*/  @!P1 PRMT R80, R0, 0x7610, R80 ;  /* 0x0000761000509816 */ /* 0x000fe20000000050 */
[----:B---3--:R-:W4:Y:S06]  /*5700*/  @!P1 LDC R39, c[0x0][0x880] ;  /* 0x00022000ff279b82 */ /* 0x008f2c0000000800 */
.L_x_103:
[----:B----45:R-:W-:Y:S01]  /*5710*/  @!P0 ISETP.EQ.AND P1, PT, R39, RZ, PT ;  /* 0x000000ff2700820c */ /* 0x030fe20003f22270 */
[----:B------:R-:W-:Y:S01]  /*5720*/  @!UPT UIADD3 URZ, UPT, UPT, URZ, URZ, URZ ;  /* 0x000000fffffff290 */ /* 0x000fe2000fffe0ff */
[----:B------:R-:W-:Y:S11]  /*5730*/  @!P0 BRA `(.L_x_104) ;  /* 0x0000000000188947 */ /* 0x000ff60003800000 */
[----:B------:R-:W-:Y:S02]  /*5740*/  LOP3.LUT P0, RZ, R80, 0xff, RZ, 0xc0, !PT ;  /* 0x000000ff50ff7812 */ /* 0x000fe4000780c0ff */
[----:B------:R-:W-:Y:S04]  /*5750*/  ISETP.NE.U32.AND P1, PT, R2, RZ, PT ;  /* 0x000000ff0200720c */ /* 0x000fe80003f25070 */
[----:B------:R-:W-:Y:S04]  /*5760*/  ISETP.NE.AND.EX P1, PT, R3, RZ, PT, P1 ;  /* 0x000000ff0300720c */ /* 0x000fe80003f25310 */
[----:B------:R-:W-:Y:S03]  /*5770*/  PLOP3.LUT P1, PT, P1, PT, PT, 0x8, 0x80 ;  /* 0x000000000080781c */ /* 0x000fe60000f2e170 */
[----:B------:R-:W-:Y:S11]  /*5780*/  @P0 ISETP.EQ.AND P1, PT, R39, RZ, PT ;  /* 0x000000ff2700020c */ /* 0x000ff60003f22270 */
[----:B------:R-:W-:Y:S02]  /*5790*/  @!UPT UIADD3 URZ, UPT, UPT, URZ, URZ, URZ ;  /* 0x000000fffffff290 */ /* 0x000fe4000fffe0ff */
.L_x_104:
[----:B------:R-:W3:Y:S01]  /*57a0*/  SYNCS.PHASECHK.TRANS64.TRYWAIT P0, [UR17+0x1b8], R6 ;  /* 0x0001b806ff0075a7 */ /* 0x000ee20008001111 */
[----:B------:R-:W-:Y:S02]  /*57b0*/  ELECT P2, URZ, PT ;  /* 0x0000000000ff782f */ /* 0x000fe40003840000 */
[----:B------:R-:W-:Y:S01]  /*57c0*/  IADD3 R14, PT, PT, R14, 0x1, RZ ;  /* 0x000000010e0e7810 */ /* 0x000fe20007ffe0ff */
[----:B---3--:R-:W-:Y:S10]  /*57d0*/  @!P0 BRA `(.L_x_105) ;  /* 0x00000030002c8947 */ /* 0x008ff40003800000 */
.L_x_202:
[----:B------:R-:W-:Y:S01]  /*57e0*/  PLOP3.LUT P1, PT, P1, P2, PT, 0xf2, 0x2f ;  /* 0x00000000002f781c */ /* 0x000fe20000f25e72 */
[----:B------:R-:W-:Y:S01]  /*57f0*/  UMOV UR18, 0x0 ;  /* 0x0000000000127882 */ /* 0x000fe20000000000 */
[----:B------:R-:W-:Y:S01]  /*5800*/  UMOV UR19, 0x10000000 ;  /* 0x1000000000137882 */ /* 0x000fe20000000000 */
[----:B------:R-:W-:Y:S01]  /*5810*/  UMOV UR12, UR36 ;  /* 0x00000024000c7c82 */ /* 0x000fe20008000000 */
[----:B------:R-:W-:Y:S01]  /*5820*/  LOP3.LUT R15, R15, 0x1, RZ, 0x3c, !PT ;  /* 0x000000010f0f7812 */ /* 0x000fe200078e3cff */
[----:B------:R-:W-:Y:S01]  /*5830*/  UPLOP3.LUT UP3, UPT, UPT, UPT, UPT, 0x80, 0x8 ;  /* 0x000000000008789c */ /* 0x000fe20003f6f070 */
[----:B------:R-:W-:Y:S07]  /*5840*/  UMOV UR36, UR24 ;  /* 0x0000001800247c82 */ /* 0x000fee0008000000 */
[----:B-1----:R-:W-:Y:S01]  /*5850*/  @!P1 IADD3 R6, P0, PT, R16, 0x580, RZ ;  /* 0x0000058010069810 */ /* 0x002fe20007f1e0ff */
[----:B------:R-:W-:Y:S03]  /*5860*/  VOTEU.ALL UP0, P1 ;  /* 0x0000000000ff7886 */ /* 0x000fe60000800000 */
[----:B------:R-:W-:Y:S01]  /*5870*/  @!P1 R2UR UR5, R6 ;  /* 0x00000000060592ca */ /* 0x000fe200000e0000 */
[----:B------:R-:W-:Y:S01]  /*5880*/  @!P1 IMAD.X R0, RZ, RZ, R17, P0 ;  /* 0x000000ffff009224 */ /* 0x000fe200000e0611 */
[----:B------:R-:W-:Y:S01]  /*5890*/  @!UP0 USHF.L.U32 UR10, UR45, 0x6, URZ ;  /* 0x000000062d0a8899 */ /* 0x000fe200080006ff */
[----:B------:R-:W-:Y:S01]  /*58a0*/  ISETP.NE.AND P0, PT, R14, 0x2, PT ;  /* 0x000000020e00780c */ /* 0x000fe20003f05270 */
[----:B------:R-:W-:Y:S02]  /*58b0*/  @!UP0 USHF.L.U32 UR11, UR46, 0x6, URZ ;  /* 0x000000062e0b8899 */ /* 0x000fe400080006ff */
[----:B------:R-:W-:Y:S01]  /*58c0*/  @!P1 R2UR UR4, R0 ;  /* 0x00000000000492ca */ /* 0x000fe200000e0000 */
[----:B------:R-:W-:Y:S01]  /*58d0*/  @!UP0 UIADD3 UR8, UPT, UPT, UR17, 0x400, URZ ;  /* 0x0000040011088890 */ /* 0x000fe2000fffe0ff */
[----:B------:R-:W-:Y:S01]  /*58e0*/  SEL R0, RZ, 0x1, P0 ;  /* 0x00000001ff007807 */ /* 0x000fe20000000000 */
[----:B------:R-:W-:Y:S01]  /*58f0*/  @!UP0 UIADD3 UR9, UPT, UPT, UR17, 0x1b0, URZ ;  /* 0x000001b011098890 */ /* 0x000fe2000fffe0ff */
[----:B------:R-:W-:Y:S01]  /*5900*/  SEL R14, R14, RZ, P0 ;  /* 0x000000ff0e0e7207 */ /* 0x000fe20000000000 */
[----:B------:R-:W-:Y:S01]  /*5910*/  VOTEU.ALL UP0, P1 ;  /* 0x0000000000ff7886 */ /* 0x000fe20000800000 */
[----:B------:R-:W-:Y:S01]  /*5920*/  LOP3.LUT R13, R13, R0, RZ, 0x3c, !PT ;  /* 0x000000000d0d7212 */ /* 0x000fe200078e3cff */
[----:B------:R-:W-:Y:S01]  /*5930*/  IMAD.U32 R6, RZ, RZ, UR5 ;  /* 0x00000005ff067e24 */ /* 0x000fe2000f8e00ff */
[----:B------:R-:W-:Y:S02]  /*5940*/  UIADD3 UR45, UPT, UPT, UR7, UR60, URZ ;  /* 0x0000003c072d7290 */ /* 0x000fe4000fffe0ff */
[----:B------:R-:W-:Y:S03]  /*5950*/  UIADD3 UR46, UPT, UPT, UR13, UR57, URZ ;  /* 0x000000390d2e7290 */ /* 0x000fe6000fffe0ff */
[----:B------:R-:W-:Y:S01]  /*5960*/  IMAD.U32 R7, RZ, RZ, UR4 ;  /* 0x00000004ff077e24 */ /* 0x000fe2000f8e00ff */
[----:B------:R-:W-:Y:S04]  /*5970*/  @!P1 R2UR UR4, R6 ;  /* 0x00000000060492ca */ /* 0x000fe800000e0000 */
[----:B------:R-:W-:Y:S11]  /*5980*/  @!P1 R2UR UR5, R7 ;  /* 0x00000000070592ca */ /* 0x000ff600000e0000 */
[----:B------:R-:W-:Y:S02]  /*5990*/  @!UPT UIADD3 URZ, UPT, UPT, URZ, URZ, URZ ;  /* 0x000000fffffff290 */ /* 0x000fe4000fffe0ff */
[----:B------:R3:W-:Y:S01]  /*59a0*/  @!UP0 UTMALDG.3D [UR8], [UR4], desc[UR18] ;  /* 0x00001208040085b4 */ /* 0x0007e20008011000 */
[----:B------:R3:W-:Y:S01]  /*59b0*/  @!P1 SYNCS.ARRIVE.TRANS64.RED.A0TR RZ, [UR17+0x1b0], R12 ;  /* 0x0001b00cffff99a7 */ /* 0x0007e20008300411 */
[----:B------:R-:W-:Y:S01]  /*59c0*/  SYNCS.ARRIVE.TRANS64.RED.A1T0 RZ, [UR48], RZ ;  /* 0x000000ffffff79a7 */ /* 0x000fe20008100430 */
[----:B------:R-:W-:Y:S05]  /*59d0*/  BRA.U UP1, `(.L_x_106) ;  /* 0xfffffff5018c7547 */ /* 0x000fea000b83ffff */
[----:B------:R-:W-:Y:S07]  /*59e0*/  MOV R0, UR17 ;  /* 0x0000001100007c02 */ /* 0x000fee0008000f00 */
.L_x_107:
[----:B-1----:R-:W-:-:S04]  /*59f0*/  SHF.L.U32 R2, R15, 0x1f, RZ ;  /* 0x0000001f0f027819 */ /* 0x002fc800000006ff */
[----:B------:R1:W4:Y:S03]  /*5a00*/  SYNCS.PHASECHK.TRANS64.TRYWAIT P0, [R0+URZ+0x1b8], R2 ;  /* 0x0001b802000075a7 */ /* 0x00032600080011ff */
[----:B----4-:R-:W-:Y:S05]  /*5a10*/  @!P0 NANOSLEEP.SYNCS 0x989680 ;  /* 0x009896800000895d */ /* 0x010fea0003900000 */
[----:B------:R-:W4:Y:S02]  /*5a20*/  @!P0 SYNCS.PHASECHK.TRANS64 P0, [R0+URZ+0x1b8], R2 ;  /* 0x0001b802000085a7 */ /* 0x000f2400080010ff */
[----:B--234-:R-:W-:Y:S05]  /*5a30*/  @P0 EXIT ;  /* 0x000000000000094d */ /* 0x01cfea0003800000 */
[----:B------:R-:W-:Y:S05]  /*5a40*/  BRA `(.L_x_107) ;  /* 0xfffffffc00e87947 */ /* 0x000fea000383ffff */
.L_x_98:
[----:B------:R-:W-:-:S06]  /*5a50*/  UISETP.GE.AND UP0, UPT, UR22, 0x4, UPT ;  /* 0x000000041600788c */ /* 0x000fcc000bf06270 */
[----:B------:R-:W-:-:S13]  /*5a60*/  PLOP3.LUT P0, PT, PT, PT, UP0, 0x80, 0x8 ;  /* 0x000000000008781c */ /* 0x000fda0003f0f008 */
[----:B-1----:R-:W-:Y:S05]  /*5a70*/  @!P0 EXIT ;  /* 0x000000000000894d */ /* 0x002fea0003800000 */
[----:B------:R-:W-:Y:S01]  /*5a80*/  BAR.SYNC.DEFER_BLOCKING 0x6, 0xa0 ;  /* 0x0182800000007b1d */ /* 0x000fe20000010000 */
[C---:B------:R-:W-:Y:S01]  /*5a90*/  IMAD.SHL.U32 R7, R69.reuse, 0x40, RZ ;  /* 0x0000004045077824 */ /* 0x040fe200078e00ff */
[----:B------:R-:W-:Y:S01]  /*5aa0*/  CS2R R84, SRZ ;  /* 0x0000000000547805 */ /* 0x000fe2000001ff00 */
[C---:B------:R-:W-:Y:S01]  /*5ab0*/  IMAD.SHL.U32 R4, R69.reuse, 0x20, RZ ;  /* 0x0000002045047824 */ /* 0x040fe200078e00ff */
[----:B------:R-:W-:Y:S01]  /*5ac0*/  CS2R R82, SRZ ;  /* 0x0000000000527805 */ /* 0x000fe2000001ff00 */
[----:B------:R-:W-:Y:S01]  /*5ad0*/  IMAD.SHL.U32 R5, R69, 0x8, RZ ;  /* 0x0000000845057824 */ /* 0x000fe200078e00ff */
[----:B------:R-:W-:Y:S01]  /*5ae0*/  UMOV UR44, 0x400 ;  /* 0x00000400002c7882 */ /* 0x000fe20000000000 */
[----:B------:R-:W-:Y:S01]  /*5af0*/  LOP3.LUT R6, R7, 0x180, RZ, 0xc0, !PT ;  /* 0x0000018007067812 */ /* 0x000fe200078ec0ff */
[----:B------:R-:W-:Y:S01]  /*5b00*/  ULEA UR44, UR48, UR44, 0x18 ;  /* 0x0000002c302c7291 */ /* 0x000fe2000f8ec0ff */
[----:B------:R-:W-:Y:S01]  /*5b10*/  LOP3.LUT R4, R4, 0xc00, RZ, 0xc0, !PT ;  /* 0x00000c0004047812 */ /* 0x000fe200078ec0ff */
[----:B------:R-:W1:Y:S01]  /*5b20*/  LDC.64 R74, c[0x0][0x888] ;  /* 0x00022200ff4a7b82 */ /* 0x000e620000000a00 */
[----:B------:R-:W-:Y:S01]  /*5b30*/  LOP3.LUT R5, R6, 0x30, R5, 0xf8, !PT ;  /* 0x0000003006057812 */ /* 0x000fe200078ef805 */
[C---:B------:R-:W-:Y:S01]  /*5b40*/  IMAD.SHL.U32 R6, R69.reuse, 0x2, RZ ;  /* 0x0000000245067824 */ /* 0x040fe200078e00ff */
[--C-:B------:R-:W-:Y:S01]  /*5b50*/  LOP3.LUT R4, R4, 0x40, R7.reuse, 0xf8, !PT ;  /* 0x0000004004047812 */ /* 0x100fe200078ef807 */
[C---:B------:R-:W-:Y:S01]  /*5b60*/  IMAD.U32 R37, R69.reuse, 0x10000, RZ ;  /* 0x0001000045257824 */ /* 0x040fe200078e00ff */
[----:B------:R-:W-:Y:S01]  /*5b70*/  UIADD3 UR4, UPT, UPT, UR44, 0x1400, URZ ;  /* 0x000014002c047890 */ /* 0x000fe2000fffe0ff */
[----:B------:R-:W-:Y:S01]  /*5b80*/  IMAD.SHL.U32 R78, R69, 0x10, RZ ;  /* 0x00000010454e7824 */ /* 0x000fe200078e00ff */
[----:B------:R-:W-:Y:S01]  /*5b90*/  LOP3.LUT R5, R5, 0x20, R6, 0x78, !PT ;  /* 0x0000002005057812 */ /* 0x000fe200078e7806 */
[----:B------:R-:W2:Y:S01]  /*5ba0*/  LDC.64 R76, c[0x0][0x890] ;  /* 0x00022400ff4c7b82 */ /* 0x000ea20000000a00 */
[----:B------:R-:W-:Y:S01]  /*5bb0*/  LOP3.LUT R4, R4, 0x200, R7, 0xf8, !PT ;  /* 0x0000020004047812 */ /* 0x000fe200078ef807 */
[----:B------:R-:W-:Y:S01]  /*5bc0*/  IMAD.MOV.U32 R36, RZ, RZ, RZ ;  /* 0x000000ffff247224 */ /* 0x000fe200078e00ff */
[----:B------:R-:W-:Y:S01]  /*5bd0*/  LOP3.LUT R37, R37, 0x600000, RZ, 0xc0, !PT ;  /* 0x0060000025257812 */ /* 0x000fe200078ec0ff */
[----:B------:R-:W-:Y:S01]  /*5be0*/  IMAD.U32 R86, RZ, RZ, UR4 ;  /* 0x00000004ff567e24 */ /* 0x000fe2000f8e00ff */
[----:B------:R-:W-:Y:S01]  /*5bf0*/  LOP3.LUT R79, R4, R5, RZ, 0xfc, !PT ;  /* 0x00000005044f7212 */ /* 0x000fe200078efcff */
[----:B------:R-:W3:Y:S01]  /*5c00*/  LDS R0, [UR44+0x280] ;  /* 0x0002802cff007984 */ /* 0x000ee20008000800 */
[----:B------:R-:W-:Y:S01]  /*5c10*/  LOP3.LUT R78, R78, 0x20, RZ, 0xc0, !PT ;  /* 0x000000204e4e7812 */ /* 0x000fe200078ec0ff */
[----:B------:R-:W4:Y:S01]  /*5c20*/  LDC.64 R72, c[0x0][0x8b0] ;  /* 0x00022c00ff487b82 */ /* 0x000f220000000a00 */
[----:B------:R-:W1:Y:S01]  /*5c30*/  LDCU UR50, c[0x0][0x370] ;  /* 0x00006e00ff3277ac */ /* 0x000e620008000800 */
[----:B------:R-:W-:Y:S01]  /*5c40*/  VIADD R4, R79, UR44 ;  /* 0x0000002c4f047c36 */ /* 0x000fe20008000000 */
[----:B------:R-:W1:Y:S04]  /*5c50*/  LDCU.64 UR62, c[0x0][0x348] ;  /* 0x00006900ff3e77ac */ /* 0x000e680008000a00 */
[----:B------:R-:W-:Y:S01]  /*5c60*/  IADD3 R78, PT, PT, -R78, 0x400, R4 ;  /* 0x000004004e4e7810 */ /* 0x000fe20007ffe104 */
[----:B------:R-:W1:Y:S01]  /*5c70*/  LDC.64 R70, c[0x0][0x8a8] ;  /* 0x00022a00ff467b82 */ /* 0x000e620000000a00 */
[----:B------:R-:W1:Y:S01]  /*5c80*/  LDCU UR41, c[0x0][0xb0c] ;  /* 0x00016180ff2977ac */ /* 0x000e620008000800 */
[----:B------:R-:W1:Y:S01]  /*5c90*/  LDCU UR39, c[0x0][0xb30] ;  /* 0x00016600ff2777ac */ /* 0x000e620008000800 */
[----:B------:R-:W1:Y:S01]  /*5ca0*/  LDCU.64 UR58, c[0x0][0x888] ;  /* 0x00011100ff3a77ac */ /* 0x000e620008000a00 */
[----:B------:R-:W1:Y:S01]  /*5cb0*/  LDCU.64 UR42, c[0x0][0xb28] ;  /* 0x00016500ff2a77ac */ /* 0x000e620008000a00 */
[----:B------:R-:W1:Y:S01]  /*5cc0*/  LDCU.128 UR52, c[0x0][0xb10] ;  /* 0x00016200ff3477ac */ /* 0x000e620008000c00 */
[----:B------:R-:W1:Y:S01]  /*5cd0*/  LDCU UR49, c[0x0][0x374] ;  /* 0x00006e80ff3177ac */ /* 0x000e620008000800 */
[----:B------:R-:W-:Y:S01]  /*5ce0*/  UIADD3 UR56, UPT, UPT, UR44, 0x400, URZ ;  /* 0x000004002c387890 */ /* 0x000fe2000fffe0ff */
[----:B---3--:R-:W-:-:S11]  /*5cf0*/  IMAD.IADD R37, R0, 0x1, R37 ;  /* 0x0000000100257824 */ /* 0x008fd600078e0225 */
.L_x_125:
[----:B------:R-:W-:Y:S02]  /*5d00*/  LEA R3, R82, UR44, 0x3 ;  /* 0x0000002c52037c11 */ /* 0x000fe4000f8e18ff */
[----:B------:R-:W-:Y:S02]  /*5d10*/  SHF.L.U32 R0, R84, 0x1f, RZ ;  /* 0x0000001f54007819 */ /* 0x000fe400000006ff */
[----:B-1----:R-:W-:Y:S02]  /*5d20*/  LEA R4, R82, UR44, 0x4 ;  /* 0x0000002c52047c11 */ /* 0x002fe4000f8e20ff */
[----:B------:R-:W3:Y:S02]  /*5d30*/  SYNCS.PHASECHK.TRANS64.TRYWAIT P0, [R3+URZ+0x1d0], R0 ;  /* 0x0001d000030075a7 */ /* 0x000ee400080011ff */
[----:B--23--:R-:W-:Y:S05]  /*5d40*/  @!P0 BRA `(.L_x_108) ;  /* 0x0000002800e88947 */ /* 0x00cfea0003800000 */
.L_x_203:
[----:B------:R-:W1:Y:S01]  /*5d50*/  LDS.128 R4, [R4+0x260] ;  /* 0x0002600004047984 */ /* 0x000e620000000c00 */
[----:B------:R-:W-:Y:S01]  /*5d60*/  UISETP.GE.AND UP0, UPT, UR40, 0x1, UPT ;  /* 0x000000012800788c */ /* 0x000fe2000bf06270 */
[----:B------:R-:W-:Y:S01]  /*5d70*/  @!PT LDS RZ, [RZ] ;  /* 0x00000000fffff984 */ /* 0x000fe20000000800 */
[----:B------:R-:W-:Y:S01]  /*5d80*/  @!PT LDS RZ, [RZ] ;  /* 0x00000000fffff984 */ /* 0x000fe20000000800 */
[----:B------:R-:W-:Y:S01]  /*5d90*/  @!PT LDS RZ, [RZ] ;  /* 0x00000000fffff984 */ /* 0x000fe20000000800 */
[----:B------:R-:W-:Y:S01]  /*5da0*/  @!PT LDS RZ, [RZ] ;  /* 0x00000000fffff984 */ /* 0x000fe20000000800 */
[----:B------:R2:W-:Y:S06]  /*5db0*/  MEMBAR.ALL.CTA ;  /* 0x0000000000007992 */ /* 0x0005ec0000008000 */
[----:B--2---:R-:W2:Y:S01]  /*5dc0*/  FENCE.VIEW.ASYNC.S ;  /* 0x00000000000073c6 */ /* 0x004ea20000000000 */
[----:B-1----:R-:W-:Y:S11]  /*5dd0*/  LOP3.LUT P0, RZ, R6, 0x1, RZ, 0xc0, !PT ;  /* 0x0000000106ff7812 */ /* 0x002ff6000780c0ff */
[----:B------:R-:W-:Y:S02]  /*5de0*/  @!UPT UIADD3 URZ, UPT, UPT, URZ, URZ, URZ ;  /* 0x000000fffffff290 */ /* 0x000fe4000fffe0ff */
[----:B--2---:R-:W-:Y:S01]  /*5df0*/  VOTEU.ANY UP1, P0 ;  /* 0x0000000000ff7886 */ /* 0x004fe20000020100 */
[----:B------:R-:W-:Y:S01]  /*5e00*/  PLOP3.LUT P0, PT, PT, PT, UP1, 0x80, 0x8 ;  /* 0x000000000008781c */ /* 0x000fe20003f0f018 */
[----:B------:R-:W-:Y:S11]  /*5e10*/  UP2UR UR47, UPR, URZ, 0x2 ;  /* 0x00000002ff2f7883 */ /* 0x000ff60008000000 */
[----:B------:R-:W-:Y:S01]  /*5e20*/  @!UPT UIADD3 URZ, UPT, UPT, URZ, URZ, URZ ;  /* 0x000000fffffff290 */ /* 0x000fe2000fffe0ff */
        /* <DEDUP_REMOVED lines=13> */
[----:B------:R-:W2:Y:S01]  /*5f00*/  LDCU UR12, c[0x0][0xb20] ;  /* 0x00016400ff0c77ac */ /* 0x000ea20008000800 */
[----:B------:R-:W-:Y:S02]  /*5f10*/  UIMAD.WIDE.U32 UR4, UR49, UR55, URZ ;  /* 0x00000037310472a5 */ /* 0x000fe4000f8e00ff */
[----:B------:R-:W-:Y:S02]  /*5f20*/  UIMAD.WIDE.U32 UR6, UR50, UR52, URZ ;  /* 0x00000034320672a5 */ /* 0x000fe4000f8e00ff */
[----:B------:R-:W-:Y:S02]  /*5f30*/  UISETP.NE.AND UP0, UPT, UR54, 0x1, UPT ;  /* 0x000000013600788c */ /* 0x000fe4000bf05270 */
[----:B------:R-:W-:Y:S02]  /*5f40*/  UIMAD.WIDE.U32 UR8, UR37, UR55, URZ ;  /* 0x00000037250872a5 */ /* 0x000fe4000f8e00ff */
[----:B------:R-:W-:Y:S02]  /*5f50*/  UIMAD.WIDE.U32 UR10, UR38, UR52, URZ ;  /* 0x00000034260a72a5 */ /* 0x000fe4000f8e00ff */
[----:B------:R-:W-:Y:S02]  /*5f60*/  UISETP.NE.AND UP1, UPT, UR41, 0x1, UPT ;  /* 0x000000012900788c */ /* 0x000fe4000bf25270 */
[----:B------:R-:W-:Y:S01]  /*5f70*/  UISETP.NE.AND UP2, UPT, UR40, 0x1, UPT ;  /* 0x000000012800788c */ /* 0x000fe2000bf45270 */
[----:B------:R-:W-:Y:S02]  /*5f80*/  UMOV UR4, UR5 ;  /* 0x0000000500047c82 */ /* 0x000fe40008000000 */
[----:B--2---:R-:W-:Y:S03]  /*5f90*/  USHF.R.U32.HI UR5, URZ, UR12, UR4 ;  /* 0x0000000cff057299 */ /* 0x004fe60008011604 */
[----:B------:R-:W-:Y:S02]  /*5fa0*/  UMOV UR4, UR7 ;  /* 0x0000000700047c82 */ /* 0x000fe40008000000 */
[----:B------:R-:W-:Y:S02]  /*5fb0*/  USHF.R.U32.HI UR7, URZ, UR53, UR4 ;  /* 0x00000035ff077299 */ /* 0x000fe40008011604 */
[----:B------:R-:W-:Y:S02]  /*5fc0*/  USEL UR4, UR49, UR5, !UP0 ;  /* 0x0000000531047287 */ /* 0x000fe4000c000000 */
[----:B------:R-:W-:Y:S01]  /*5fd0*/  USEL UR7, UR50, UR7, !UP1 ;  /* 0x0000000732077287 */ /* 0x000fe2000c800000 */
[----:B------:R-:W-:Y:S01]  /*5fe0*/  UMOV UR5, UR9 ;  /* 0x0000000900057c82 */ /* 0x000fe20008000000 */
[----:B------:R-:W-:Y:S02]  /*5ff0*/  UIMAD.WIDE.U32 UR8, UR4, UR42, URZ ;  /* 0x0000002a040872a5 */ /* 0x000fe4000f8e00ff */
[----:B------:R-:W-:Y:S03]  /*6000*/  USHF.R.U32.HI UR6, URZ, UR12, UR5 ;  /* 0x0000000cff067299 */ /* 0x000fe60008011605 */
[----:B------:R-:W-:Y:S01]  /*6010*/  UMOV UR5, UR11 ;  /* 0x0000000b00057c82 */ /* 0x000fe20008000000 */
[----:B------:R-:W-:Y:S02]  /*6020*/  UIMAD.WIDE.U32 UR10, UR7, UR42, URZ ;  /* 0x0000002a070a72a5 */ /* 0x000fe4000f8e00ff */
[----:B------:R-:W-:Y:S02]  /*6030*/  USHF.R.U32.HI UR12, URZ, UR53, UR5 ;  /* 0x00000035ff0c7299 */ /* 0x000fe40008011605 */
[----:B------:R-:W-:Y:S01]  /*6040*/  USEL UR6, UR37, UR6, !UP0 ;  /* 0x0000000625067287 */ /* 0x000fe2000c000000 */
[----:B------:R-:W-:Y:S02]  /*6050*/  UMOV UR5, UR9 ;  /* 0x0000000900057c82 */ /* 0x000fe40008000000 */
[----:B------:R-:W-:Y:S01]  /*6060*/  UMOV UR10, UR11 ;  /* 0x0000000b000a7c82 */ /* 0x000fe20008000000 */
[----:B------:R-:W-:Y:S02]  /*6070*/  @UP2 USHF.R.U32.HI UR4, URZ, UR43, UR5 ;  /* 0x0000002bff042299 */ /* 0x000fe40008011605 */
[----:B------:R-:W-:Y:S02]  /*6080*/  @UP2 USHF.R.U32.HI UR7, URZ, UR43, UR10 ;  /* 0x0000002bff072299 */ /* 0x000fe4000801160a */
[----:B------:R-:W-:Y:S02]  /*6090*/  UIMAD UR4, UR40, UR4, URZ ;  /* 0x00000004280472a4 */ /* 0x000fe4000f8e02ff */
[----:B------:R-:W-:Y:S02]  /*60a0*/  UIMAD.WIDE.U32 UR10, UR6, UR42, URZ ;  /* 0x0000002a060a72a5 */ /* 0x000fe4000f8e00ff */
[----:B------:R-:W-:Y:S02]  /*60b0*/  USEL UR5, UR38, UR12, !UP1 ;  /* 0x0000000c26057287 */ /* 0x000fe4000c800000 */
[----:B------:R-:W-:Y:S02]  /*60c0*/  UIMAD UR8, UR40, UR7, URZ ;  /* 0x00000007280872a4 */ /* 0x000fe4000f8e02ff */
[----:B------:R-:W-:Y:S03]  /*60d0*/  UISETP.GE.AND UP0, UPT, UR6, UR4, UPT ;  /* 0x000000040600728c */ /* 0x000fe6000bf06270 */
[----:B------:R-:W-:Y:S01]  /*60e0*/  UMOV UR4, UR11 ;  /* 0x0000000b00047c82 */ /* 0x000fe20008000000 */
[----:B------:R-:W-:Y:S02]  /*60f0*/  UISETP.GE.OR UP0, UPT, UR5, UR8, UP0 ;  /* 0x000000080500728c */ /* 0x000fe40008706670 */
[----:B------:R-:W-:Y:S02]  /*6100*/  USHF.R.U32.HI UR4, URZ, UR43, UR4 ;  /* 0x0000002bff047299 */ /* 0x000fe40008011604 */
[----:B------:R-:W-:Y:S02]  /*6110*/  UIMAD.WIDE.U32 UR8, UR5, UR42, URZ ;  /* 0x0000002a050872a5 */ /* 0x000fe4000f8e00ff */
[----:B------:R-:W-:Y:S02]  /*6120*/  USEL UR11, UR6, UR4, !UP2 ;  /* 0x00000004060b7287 */ /* 0x000fe4000d000000 */
[----:B------:R-:W-:Y:S02]  /*6130*/  UIADD3 UR8, UPT, UPT, -UR5, URZ, URZ ;  /* 0x000000ff05087290 */ /* 0x000fe4000fffe1ff */
[----:B------:R-:W-:Y:S01]  /*6140*/  UIADD3 UR10, UPT, UPT, -UR11, URZ, URZ ;  /* 0x000000ff0b0a7290 */ /* 0x000fe2000fffe1ff */
[----:B------:R-:W-:Y:S01]  /*6150*/  @!UP0 UMOV UR4, UR9 ;  /* 0x0000000900048c82 */ /* 0x000fe20008000000 */
[----:B------:R-:W-:Y:S02]  /*6160*/  UIADD3 UR9, UPT, UPT, -UR6, URZ, URZ ;  /* 0x000000ff06097290 */ /* 0x000fe4000fffe1ff */
[----:B------:R-:W-:Y:S02]  /*6170*/  @!UP0 USHF.R.U32.HI UR4, URZ, UR43, UR4 ;  /* 0x0000002bff048299 */ /* 0x000fe40008011604 */
[----:B------:R-:W-:Y:S02]  /*6180*/  UIMAD UR10, UR40, UR10, UR6 ;  /* 0x0000000a280a72a4 */ /* 0x000fe4000f8e0206 */
[----:B------:R-:W-:Y:S04]  /*6190*/  @!UP0 USEL UR4, UR5, UR4, !UP2 ;  /* 0x0000000405048287 */ /* 0x000fe8000d000000 */
[----:B------:R-:W-:Y:S02]  /*61a0*/  @!UP0 UIMAD UR10, UR7, UR10, UR4 ;  /* 0x0000000a070a82a4 */ /* 0x000fe4000f8e0204 */
[----:B------:R-:W-:Y:S02]  /*61b0*/  @!UP0 UIADD3 UR11, UPT, UPT, UR11, -UR4, URZ ;  /* 0x800000040b0b8290 */ /* 0x000fe4000fffe0ff */
[----:B------:R-:W-:Y:S02]  /*61c0*/  UIMAD UR7, UR41, UR8, UR38 ;  /* 0x00000008290772a4 */ /* 0x000fe4000f8e0226 */
[----:B------:R-:W-:Y:S02]  /*61d0*/  @!UP0 UIMAD UR6, UR11, UR40, UR5 ;  /* 0x000000280b0682a4 */ /* 0x000fe4000f8e0205 */
[----:B------:R-:W-:Y:S01]  /*61e0*/  UIMAD UR4, UR54, UR9, UR37 ;  /* 0x00000009360472a4 */ /* 0x000fe2000f8e0225 */
[----:B------:R-:W-:Y:S02]  /*61f0*/  @!UP0 UMOV UR5, UR10 ;  /* 0x0000000a00058c82 */ /* 0x000fe40008000000 */
[----:B------:R-:W-:Y:S02]  /*6200*/  UIMAD UR38, UR5, UR41, UR7 ;  /* 0x00000029052672a4 */ /* 0x000fe4000f8e0207 */
[----:B------:R-:W-:Y:S11]  /*6210*/  UIMAD UR37, UR6, UR54, UR4 ;  /* 0x00000036062572a4 */ /* 0x000ff6000f8e0204 */
[----:B------:R-:W-:Y:S01]  /*6220*/  @!UPT UIADD3 URZ, UPT, UPT, URZ, URZ, URZ ;  /* 0x000000fffffff290 */ /* 0x000fe2000fffe0ff */
.L_x_109:
[----:B------:R-:W-:Y:S01]  /*6230*/  UISETP.NE.AND UP0, UPT, UR39, 0x1, UPT ;  /* 0x000000012700788c */ /* 0x000fe2000bf05270 */
[----:B------:R-:W-:Y:S10]  /*6240*/  IADD3 R82, PT, PT, R82, 0x1, RZ ;  /* 0x0000000152527810 */ /* 0x000ff40007ffe0ff */
[----:B------:R-:W2:Y:S01]  /*6250*/  @!UP0 LDCU.128 UR12, c[0x0][0xb10] ;  /* 0x00016200ff0c87ac */ /* 0x000ea20008000c00 */
[----:B------:R-:W3:Y:S01]  /*6260*/  @!UP0 LDCU UR5, c[0x0][0xb0c] ;  /* 0x00016180ff0587ac */ /* 0x000ee20008000800 */
[----:B------:R-:W4:Y:S01]  /*6270*/  @!UP0 LDCU UR10, c[0x0][0xb20] ;  /* 0x00016400ff0a87ac */ /* 0x000f220008000800 */
[----:B--2---:R-:W-:Y:S02]  /*6280*/  UIMAD.WIDE.U32 UR8, UR38, UR12, URZ ;  /* 0x0000000c260872a5 */ /* 0x004fe4000f8e00ff */
[----:B------:R-:W-:Y:S02]  /*6290*/  UIMAD.WIDE.U32 UR6, UR37, UR15, URZ ;  /* 0x0000000f250672a5 */ /* 0x000fe4000f8e00ff */
[----:B------:R-:W-:Y:S03]  /*62a0*/  @!UP0 UISETP.NE.AND UP1, UPT, UR14, 0x1, UPT ;  /* 0x000000010e00888c */ /* 0x000fe6000bf25270 */
[----:B------:R-:W-:Y:S01]  /*62b0*/  @!UP0 UMOV UR4, UR9 ;  /* 0x0000000900048c82 */ /* 0x000fe20008000000 */
[----:B---3--:R-:W-:Y:S02]  /*62c0*/  @!UP0 UISETP.NE.AND UP2, UPT, UR5, 0x1, UPT ;  /* 0x000000010500888c */ /* 0x008fe4000bf45270 */
[----:B------:R-:W-:Y:S01]  /*62d0*/  @!UP0 USHF.R.U32.HI UR4, URZ, UR13, UR4 ;  /* 0x0000000dff048299 */ /* 0x000fe20008011604 */
[----:B------:R-:W-:Y:S02]  /*62e0*/  @!UP0 UMOV UR6, UR7 ;  /* 0x0000000700068c82 */ /* 0x000fe40008000000 */
[----:B----4-:R-:W-:Y:S02]  /*62f0*/  @!UP0 USHF.R.U32.HI UR6, URZ, UR10, UR6 ;  /* 0x0000000aff068299 */ /* 0x010fe40008011606 */
[----:B------:R-:W-:Y:S02]  /*6300*/  @!UP0 USEL UR7, UR38, UR4, !UP2 ;  /* 0x0000000426078287 */ /* 0x000fe4000d000000 */
[----:B------:R-:W-:Y:S04]  /*6310*/  @!UP0 USEL UR6, UR37, UR6, !UP1 ;  /* 0x0000000625068287 */ /* 0x000fe8000c800000 */
[----:B------:R-:W-:Y:S02]  /*6320*/  @!UP0 UIADD3 UR4, UPT, UPT, -UR7, UR6, URZ ;  /* 0x0000000607048290 */ /* 0x000fe4000fffe1ff */
[----:B------:R-:W-:Y:S02]  /*6330*/  @!UP0 UIADD3 UR6, UPT, UPT, UR7, -UR6, URZ ;  /* 0x8000000607068290 */ /* 0x000fe4000fffe0ff */
[----:B------:R-:W-:Y:S02]  /*6340*/  @!UP0 UIMAD UR38, UR4, UR5, UR38 ;  /* 0x00000005042682a4 */ /* 0x000fe4000f8e0226 */
[----:B------:R-:W-:Y:S02]  /*6350*/  @!UP0 UIMAD UR37, UR6, UR14, UR37 ;  /* 0x0000000e062582a4 */ /* 0x000fe4000f8e0225 */
[----:B------:R-:W-:Y:S09]  /*6360*/  ULOP3.LUT UP0, URZ, UR56, 0x1b0, URZ, 0xc0, !UPT ;  /* 0x000001b038ff7892 */ /* 0x000ff2000f80c0ff */
[----:B------:R-:W-:Y:S05]  /*6370*/  BRA.U !UP0, `(.L_x_110) ;  /* 0x0000000108407547 */ /* 0x000fea000b800000 */
[----:B------:R-:W2:Y:S01]  /*6380*/  LDCU.64 UR8, c[0x4][0x80] ;  /* 0x01001000ff0877ac */ /* 0x000ea20008000a00 */
[----:B------:R-:W-:Y:S01]  /*6390*/  MOV R3, 0x0 ;  /* 0x0000000000037802 */ /* 0x000fe20000000f00 */
[----:B------:R-:W-:Y:S02]  /*63a0*/  HFMA2 R12, -RZ, RZ, 0, 5.9604644775390625e-08 ;  /* 0x00000001ff0c7431 */ /* 0x000fe400000001ff */
[----:B------:R-:W-:Y:S02]  /*63b0*/  IMAD.MOV.U32 R8, RZ, RZ, 0x70 ;  /* 0x00000070ff087424 */ /* 0x000fe400078e00ff */
[----:B------:R-:W-:Y:S01]  /*63c0*/  IMAD.MOV.U32 R13, RZ, RZ, RZ ;  /* 0x000000ffff0d7224 */ /* 0x000fe200078e00ff */
[----:B------:R-:W3:Y:S01]  /*63d0*/  LDCU.64 UR6, c[0x4][0x88] ;  /* 0x01001100ff0677ac */ /* 0x000ee20008000a00 */
[----:B------:R-:W4:Y:S01]  /*63e0*/  LDC.64 R2, c[0x4][R3] ;  /* 0x0100000003027b82 */ /* 0x000f220000000a00 */
[----:B------:R-:W1:Y:S01]  /*63f0*/  LDCU.64 UR4, c[0x4][0x8] ;  /* 0x01000100ff0477ac */ /* 0x000e620008000a00 */
[----:B--2---:R-:W-:Y:S01]  /*6400*/  MOV R5, UR9 ;  /* 0x0000000900057c02 */ /* 0x004fe20008000f00 */
[----:B------:R-:W-:Y:S01]  /*6410*/  IMAD.U32 R4, RZ, RZ, UR8 ;  /* 0x00000008ff047e24 */ /* 0x000fe2000f8e00ff */
[----:B---3--:R-:W-:Y:S01]  /*6420*/  MOV R7, UR7 ;  /* 0x0000000700077c02 */ /* 0x008fe20008000f00 */
[----:B------:R-:W-:Y:S01]  /*6430*/  IMAD.U32 R6, RZ, RZ, UR6 ;  /* 0x00000006ff067e24 */ /* 0x000fe2000f8e00ff */
[----:B-1----:R-:W-:Y:S01]  /*6440*/  MOV R11, UR5 ;  /* 0x00000005000b7c02 */ /* 0x002fe20008000f00 */
[----:B------:R-:W-:Y:S02]  /*6450*/  IMAD.U32 R10, RZ, RZ, UR4 ;  /* 0x00000004ff0a7e24 */ /* 0x000fe4000f8e00ff */
[----:B------:R-:W-:Y:S07]  /*6460*/  LEPC R20, `(.L_x_110) ;  /* 0x000000001014794e */ /* 0x000fee0000000000 */
[----:B----45:R-:W-:Y:S05]  /*6470*/  CALL.ABS.NOINC R2 ;  /* 0x0000000002007343 */ /* 0x030fea0003c00000 */
.L_x_110:
[----:B------:R-:W-:Y:S01]  /*6480*/  LOP3.LUT P0, RZ, R86, 0x1b0, RZ, 0xc0, !PT ;  /* 0x000001b056ff7812 */ /* 0x000fe2000780c0ff */
[----:B------:R-:W-:Y:S11]  /*6490*/  BSSY.RECONVERGENT B6, `(.L_x_111) ;  /* 0x0000013000067945 */ /* 0x000ff60003800200 */
[----:B------:R-:W-:Y:S01]  /*64a0*/  @!UPT UIADD3 URZ, UPT, UPT, URZ, URZ, URZ ;  /* 0x000000fffffff290 */ /* 0x000fe2000fffe0ff */
[----:B------:R-:W-:Y:S05]  /*64b0*/  @!P0 BRA `(.L_x_112) ;  /* 0x0000000000408947 */ /* 0x000fea0003800000 */
        /* <DEDUP_REMOVED lines=16> */
.L_x_112:
[----:B------:R-:W-:Y:S05]  /*65c0*/  BSYNC.RECONVERGENT B6 ;  /* 0x0000000000067941 */ /* 0x000fea0003800200 */
.L_x_111:
[----:B------:R-:W-:Y:S01]  /*65d0*/  ISETP.NE.U32.AND P3, PT, R76, RZ, PT ;  /* 0x000000ff4c00720c */ /* 0x000fe20003f65070 */
[----:B------:R-:W-:Y:S01]  /*65e0*/  UISETP.NE.AND UP1, UPT, UR61, URZ, UPT ;  /* 0x000000ff3d00728c */ /* 0x000fe2000bf25270 */
[----:B------:R-:W-:Y:S02]  /*65f0*/  ISETP.NE.U32.AND P4, PT, R72, RZ, PT ;  /* 0x000000ff4800720c */ /* 0x000fe40003f85070 */
[----:B------:R-:W-:Y:S02]  /*6600*/  ISETP.NE.AND.EX P3, PT, R77, RZ, PT, P3 ;  /* 0x000000ff4d00720c */ /* 0x000fe40003f65330 */
[----:B------:R-:W-:Y:S02]  /*6610*/  PLOP3.LUT P1, PT, PT, PT, PT, 0x8, 0x80 ;  /* 0x000000000080781c */ /* 0x000fe40003f2e170 */
[----:B------:R-:W-:Y:S02]  /*6620*/  PLOP3.LUT P0, PT, PT, PT, UP1, 0x80, 0x8 ;  /* 0x000000000008781c */ /* 0x000fe40003f0f018 */
[----:B------:R-:W-:Y:S02]  /*6630*/  ISETP.NE.AND.EX P4, PT, R73, RZ, PT, P4 ;  /* 0x000000ff4900720c */ /* 0x000fe40003f85340 */
[----:B------:R-:W2:Y:S09]  /*6640*/  @UP1 LDCU.64 UR4, c[0x0][0x888] ;  /* 0x00011100ff0417ac */ /* 0x000eb20008000a00 */
[----:B------:R-:W-:Y:S01]  /*6650*/  @P0 PLOP3.LUT P1, PT, P3, PT, PT, 0x80, 0x8 ;  /* 0x000000000008081c */ /* 0x000fe20001f2f070 */
[----:B--2---:R-:W-:Y:S04]  /*6660*/  @UP1 UISETP.NE.U32.AND UP0, UPT, UR4, URZ, UPT ;  /* 0x000000ff0400128c */ /* 0x004fe8000bf05070 */
[----:B------:R-:W-:Y:S04]  /*6670*/  @UP1 UISETP.NE.AND.EX UP0, UPT, UR5, URZ, UPT, UP0 ;  /* 0x000000ff0500128c */ /* 0x000fe8000bf05300 */
[----:B------:R-:W-:Y:S01]  /*6680*/  @UP1 USEL UR4, URZ, 0xffffffff, UP0 ;  /* 0xffffffffff041887 */ /* 0x000fe20008000000 */
[----:B------:R-:W-:Y:S11]  /*6690*/  @!P3 BRA `(.L_x_113) ;  /* 0x000000000030b947 */ /* 0x000ff60003800000 */
[----:B------:R-:W-:Y:S01]  /*66a0*/  ISETP.NE.U32.AND P2, PT, R74, RZ, PT ;  /* 0x000000ff4a00720c */ /* 0x000fe20003f45070 */
[----:B------:R-:W2:Y:S01]  /*66b0*/  LDCU.64 UR6, c[0x0][0x358] ;  /* 0x00006b00ff0677ac */ /* 0x000ea20008000a00 */
[----:B------:R-:W-:Y:S02]  /*66c0*/  IMAD.MOV.U32 R80, RZ, RZ, 0x1 ;  /* 0x00000001ff507424 */ /* 0x000fe400078e00ff */
[----:B------:R-:W-:Y:S11]  /*66d0*/  ISETP.NE.AND.EX P2, PT, R75, RZ, PT, P2 ;  /* 0x000000ff4b00720c */ /* 0x000ff60003f45320 */
[----:B------:R-:W-:Y:S02]  /*66e0*/  @!UPT UIADD3 URZ, UPT, UPT, URZ, URZ, URZ ;  /* 0x000000fffffff290 */ /* 0x000fe4000fffe0ff */
[----:B------:R-:W3:Y:S01]  /*66f0*/  @P2 LDC.64 R2, c[0x0][0x888] ;  /* 0x00022200ff022b82 */ /* 0x000ee20000000a00 */
[----:B-1----:R-:W-:Y:S04]  /*6700*/  @P2 IMAD R0, R76, UR36, RZ ;  /* 0x000000244c002c24 */ /* 0x002fe8000f8e02ff */
[----:B---3--:R-:W-:Y:S04]  /*6710*/  @P2 IMAD.WIDE R2, R0, 0x4, R2 ;  /* 0x0000000400022825 */ /* 0x008fe800078e0202 */
[----:B------:R-:W-:Y:S01]  /*6720*/  HFMA2 R0, -RZ, RZ, 0, 5.9604644775390625e-08 ;  /* 0x00000001ff007431 */ /* 0x000fe200000001ff */
[----:B--2--5:R2:W5:Y:S04]  /*6730*/  @P2 LDG.E R39, desc[UR6][R2.64] ;  /* 0x0000000602272981 */ /* 0x024568000c1e1900 */
[----:B------:R-:W-:Y:S01]  /*6740*/  @!P2 PRMT R80, R0, 0x7610, R80 ;  /* 0x000076100050a816 */ /* 0x000fe20000000050 */
[----:B--2---:R-:W3:Y:S06]  /*6750*/  @!P2 LDC R39, c[0x0][0x880] ;  /* 0x00022000ff27ab82 */ /* 0x004eec0000000800 */
.L_x_113:
[----:B------:R-:W-:Y:S05]  /*6760*/  @!P4 BRA `(.L_x_114) ;  /* 0x000000000024c947 */ /* 0x000fea0003800000 */
[----:B------:R-:W-:Y:S01]  /*6770*/  ISETP.NE.U32.AND P2, PT, R70, RZ, PT ;  /* 0x000000ff4600720c */ /* 0x000fe20003f45070 */
[----:B------:R-:W2:Y:S03]  /*6780*/  LDCU.64 UR6, c[0x0][0x358] ;  /* 0x00006b00ff0677ac */ /* 0x000ea60008000a00 */
[----:B------:R-:W-:Y:S11]  /*6790*/  ISETP.NE.AND.EX P2, PT, R71, RZ, PT, P2 ;  /* 0x000000ff4700720c */ /* 0x000ff60003f45320 */
[----:B------:R-:W-:Y:S02]  /*67a0*/  @!UPT UIADD3 URZ, UPT, UPT, URZ, URZ, URZ ;  /* 0x000000fffffff290 */ /* 0x000fe4000fffe0ff */
[----:B------:R-:W4:Y:S01]  /*67b0*/  @P2 LDC.64 R2, c[0x0][0x8a8] ;  /* 0x00022a00ff022b82 */ /* 0x000f220000000a00 */
[----:B-1----:R-:W-:Y:S04]  /*67c0*/  @P2 IMAD R0, R72, UR36, RZ ;  /* 0x0000002448002c24 */ /* 0x002fe8000f8e02ff */
[----:B----4-:R-:W-:Y:S05]  /*67d0*/  @P2 IMAD.WIDE R2, R0, 0x4, R2 ;  /* 0x0000000400022825 */ /* 0x010fea00078e0202 */
[----:B--2--5:R2:W5:Y:S02]  /*67e0*/  @P2 LDG.E R38, desc[UR6][R2.64] ;  /* 0x0000000602262981 */ /* 0x024564000c1e1900 */
[----:B--2---:R-:W4:Y:S02]  /*67f0*/  @!P2 LDC R38, c[0x0][0x8a0] ;  /* 0x00022800ff26ab82 */ /* 0x004f240000000800 */
.L_x_114:
[----:B---3-5:R-:W-:Y:S01]  /*6800*/  @P0 ISETP.NE.AND P4, PT, R39, RZ, PT ;  /* 0x000000ff2700020c */ /* 0x028fe20003f85270 */
[----:B-1----:R-:W-:Y:S01]  /*6810*/  IMAD.U32 R0, RZ, RZ, UR4 ;  /* 0x00000004ff007e24 */ /* 0x002fe2000f8e00ff */
[----:B------:R-:W-:Y:S01]  /*6820*/  @P0 LOP3.LUT P2, RZ, R80, 0xff, RZ, 0xc0, !PT ;  /* 0x000000ff50ff0812 */ /* 0x000fe2000784c0ff */
[----:B------:R-:W-:Y:S01]  /*6830*/  BSSY B1, `(.L_x_115) ;  /* 0x0000039000017945 */ /* 0x000fe20003800000 */
[----:B------:R-:W-:Y:S02]  /*6840*/  @P0 SEL R2, RZ, 0xffffffff, P4 ;  /* 0xffffffffff020807 */ /* 0x000fe40002000000 */
[----:B------:R-:W-:Y:S02]  /*6850*/  CS2R R46, SRZ ;  /* 0x00000000002e7805 */ /* 0x000fe4000001ff00 */
[----:B------:R-:W-:Y:S02]  /*6860*/  LEA R16, R36, UR44, 0x3 ;  /* 0x0000002c24107c11 */ /* 0x000fe4000f8e18ff */
[----:B------:R-:W-:Y:S02]  /*6870*/  CS2R R44, SRZ ;  /* 0x00000000002c7805 */ /* 0x000fe4000001ff00 */
[----:B------:R-:W-:Y:S02]  /*6880*/  @P1 SEL R2, R0, R2, !P2 ;  /* 0x0000000200021207 */ /* 0x000fe40005000000 */
[----:B------:R-:W-:Y:S02]  /*6890*/  CS2R R42, SRZ ;  /* 0x00000000002a7805 */ /* 0x000fe4000001ff00 */
[----:B------:R-:W-:Y:S02]  /*68a0*/  SHF.L.U32 R3, R85, 0x1f, RZ ;  /* 0x0000001f55037819 */ /* 0x000fe400000006ff */
[----:B------:R-:W-:Y:S02]  /*68b0*/  CS2R R40, SRZ ;  /* 0x0000000000287805 */ /* 0x000fe4000001ff00 */
[----:B------:R-:W-:Y:S02]  /*68c0*/  @P0 LOP3.LUT R2, R2, 0x1, RZ, 0xc0, !PT ;  /* 0x0000000102020812 */ /* 0x000fe400078ec0ff */
[----:B------:R-:W-:Y:S02]  /*68d0*/  PLOP3.LUT P5, PT, PT, PT, PT, 0x8, 0x80 ;  /* 0x000000000080781c */ /* 0x000fe40003fae170 */
[----:B------:R-:W-:Y:S02]  /*68e0*/  ISETP.NE.U32.OR P1, PT, R2, 0x1, !P0 ;  /* 0x000000010200780c */ /* 0x000fe40004725470 */
[----:B------:R-:W-:Y:S11]  /*68f0*/  LEA.HI R2, R36, R36, RZ, 0x1 ;  /* 0x0000002424027211 */ /* 0x000ff600078f08ff */
[----:B------:R-:W-:Y:S04]  /*6900*/  @P1 SHF.L.U32 R0, R83, 0x1f, RZ ;  /* 0x0000001f53001819 */ /* 0x000fe800000006ff */
[----:B------:R1:W2:Y:S01]  /*6910*/  @P1 SYNCS.PHASECHK.TRANS64.TRYWAIT P0, [UR44+0x1b0], R0 ;  /* 0x0001b000ff0015a7 */ /* 0x0002a2000800112c */
[----:B------:R3:W3:Y:S01]  /*6920*/  SYNCS.PHASECHK.TRANS64.TRYWAIT P4, [R16+URZ+0x1f0], R3 ;  /* 0x0001f003100075a7 */ /* 0x0006e200080811ff */
[C---:B-1----:R-:W-:Y:S01]  /*6930*/  IMAD.SHL.U32 R0, R2.reuse, 0x20, RZ ;  /* 0x0000002002007824 */ /* 0x042fe200078e00ff */
[----:B------:R-:W-:Y:S04]  /*6940*/  LOP3.LUT R2, R2, 0xffe, RZ, 0xc0, !PT ;  /* 0x00000ffe02027812 */ /* 0x000fe800078ec0ff */
[----:B------:R-:W-:Y:S01]  /*6950*/  LOP3.LUT R0, R0, 0xffffffc0, RZ, 0xc0, !PT ;  /* 0xffffffc000007812 */ /* 0x000fe200078ec0ff */
[----:B------:R-:W-:Y:S04]  /*6960*/  IMAD.IADD R2, R36, 0x1, -R2 ;  /* 0x0000000124027824 */ /* 0x000fe800078e0a02 */
[----:B------:R-:W-:Y:S04]  /*6970*/  IMAD.IADD R0, R37, 0x1, R0 ;  /* 0x0000000125007824 */ /* 0x000fe800078e0200 */
[----:B------:R-:W-:Y:S01]  /*6980*/  IMAD R2, R2, 0x100000, R0 ;  /* 0x0010000002027824 */ /* 0x000fe200078e0200 */
[----:B--2---:R-:W-:Y:S01]  /*6990*/  @P1 PLOP3.LUT P5, PT, P0, PT, PT, 0x8, 0x80 ;  /* 0x000000000080181c */ /* 0x004fe200007ae170 */
[----:B------:R-:W-:Y:S01]  /*69a0*/  @!UPT UIADD3 URZ, UPT, UPT, URZ, URZ, URZ ;  /* 0x000000fffffff290 */ /* 0x000fe2000fffe0ff */
[----:B---3--:R-:W-:Y:S11]  /*69b0*/  @!P1 BRA `(.L_x_116) ;  /* 0x0000000000809947 */ /* 0x008ff60003800000 */
[----:B------:R-:W-:Y:S01]  /*69c0*/  ISETP.NE.U32.AND P0, PT, RZ, UR58, PT ;  /* 0x0000003aff007c0c */ /* 0x000fe2000bf05070 */
[----:B------:R-:W-:Y:S01]  /*69d0*/  BSSY B0, `(.L_x_117) ;  /* 0x0000012000007945 */ /* 0x000fe20003800000 */
[----:B------:R-:W-:Y:S02]  /*69e0*/  ISETP.NE.AND P2, PT, R39, RZ, PT ;  /* 0x000000ff2700720c */ /* 0x000fe40003f45270 */
[----:B------:R-:W-:Y:S02]  /*69f0*/  CS2R R42, SRZ ;  /* 0x00000000002a7805 */ /* 0x000fe4000001ff00 */
[----:B------:R-:W-:Y:S02]  /*6a00*/  ISETP.NE.AND.EX P0, PT, RZ, UR59, PT, P0 ;  /* 0x0000003bff007c0c */ /* 0x000fe4000bf05300 */
[----:B------:R-:W-:Y:S02]  /*6a10*/  CS2R R40, SRZ ;  /* 0x0000000000287805 */ /* 0x000fe4000001ff00 */
[----:B------:R-:W-:Y:S02]  /*6a20*/  LOP3.LUT P1, RZ, R80, 0xff, RZ, 0xc0, !PT ;  /* 0x000000ff50ff7812 */ /* 0x000fe4000782c0ff */
[----:B------:R-:W-:Y:S02]  /*6a30*/  CS2R R46, SRZ ;  /* 0x00000000002e7805 */ /* 0x000fe4000001ff00 */
[----:B------:R-:W-:Y:S02]  /*6a40*/  SEL R0, RZ, 0xffffffff, P2 ;  /* 0xffffffffff007807 */ /* 0x000fe40001000000 */
[----:B------:R-:W-:Y:S02]  /*6a50*/  CS2R R44, SRZ ;  /* 0x00000000002c7805 */ /* 0x000fe4000001ff00 */
[----:B------:R-:W-:Y:S04]  /*6a60*/  SEL R4, RZ, 0xffffffff, P0 ;  /* 0xffffffffff047807 */ /* 0x000fe80000000000 */
[----:B------:R-:W-:Y:S04]  /*6a70*/  @P3 SEL R0, R4, R0, !P1 ;  /* 0x0000000004003207 */ /* 0x000fe80004800000 */
[----:B------:R-:W-:Y:S04]  /*6a80*/  LOP3.LUT R0, R0, 0x1, RZ, 0xc0, !PT ;  /* 0x0000000100007812 */ /* 0x000fe800078ec0ff */
[----:B------:R-:W-:Y:S01]  /*6a90*/  ISETP.NE.U32.AND P0, PT, R0, 0x1, PT ;  /* 0x000000010000780c */ /* 0x000fe20003f05070 */
[----:B------:R-:W-:Y:S01]  /*6aa0*/  @!UPT UIADD3 URZ, UPT, UPT, URZ, URZ, URZ ;  /* 0x000000fffffff290 */ /* 0x000fe2000fffe0ff */
[----:B------:R-:W-:Y:S11]  /*6ab0*/  @!P5 BRA `(.L_x_118) ;  /* 0x00000000000cd947 */ /* 0x000ff60003800000 */
[----:B------:R-:W-:Y:S04]  /*6ac0*/  SHF.L.U32 R4, R83, 0x1f, RZ ;  /* 0x0000001f53047819 */ /* 0x000fe800000006ff */
[----:B------:R-:W1:Y:S02]  /*6ad0*/  SYNCS.PHASECHK.TRANS64.TRYWAIT P1, [UR44+0x1b0], R4 ;  /* 0x0001b004ff0075a7 */ /* 0x000e64000802112c */
[----:B-1----:R-:W-:Y:S05]  /*6ae0*/  @!P1 BRA `(.L_x_119) ;  /* 0x0000001c00949947 */ /* 0x002fea0003800000 */
.L_x_118:
[----:B------:R-:W-:Y:S05]  /*6af0*/  BSYNC B0 ;  /* 0x0000000000007941 */ /* 0x000fea0003800000 */
.L_x_117:
[----:B------:R2:W3:Y:S01]  /*6b00*/  @P0 LDS.128 R40, [R79+UR44+0x400] ;  /* 0x0004002c4f280984 */ /* 0x0004e20008000c00 */
[----:B------:R-:W-:Y:S01]  /*6b10*/  UIADD3 UR4, UPT, UPT, UR44, 0x1b8, URZ ;  /* 0x000001b82c047890 */ /* 0x000fe2000fffe0ff */
[----:B------:R-:W-:Y:S02]  /*6b20*/  LOP3.LUT R83, R83, 0x1, RZ, 0x3c, !PT ;  /* 0x0000000153537812 */ /* 0x000fe400078e3cff */
[----:B------:R2:W1:Y:S01]  /*6b30*/  @P0 LDS.128 R44, [R78+0x10] ;  /* 0x000010004e2c0984 */ /* 0x0004620000000c00 */
[----:B------:R-:W-:Y:S01]  /*6b40*/  UPRMT UR4, UR48, 0x654, UR4 ;  /* 0x0000065430047896 */ /* 0x000fe20008000004 */
[----:B------:R-:W-:Y:S01]  /*6b50*/  @!PT LDS RZ, [RZ] ;  /* 0x00000000fffff984 */ /* 0x000fe20000000800 */
[----:B------:R-:W-:Y:S01]  /*6b60*/  @!PT LDS RZ, [RZ] ;  /* 0x00000000fffff984 */ /* 0x000fe20000000800 */
[----:B------:R-:W-:Y:S01]  /*6b70*/  @!PT LDS RZ, [RZ] ;  /* 0x00000000fffff984 */ /* 0x000fe20000000800 */
[----:B------:R-:W-:Y:S01]  /*6b80*/  @!PT LDS RZ, [RZ] ;  /* 0x00000000fffff984 */ /* 0x000fe20000000800 */
[----:B------:R5:W-:Y:S06]  /*6b90*/  MEMBAR.ALL.CTA ;  /* 0x0000000000007992 */ /* 0x000bec0000008000 */
[----:B-----5:R-:W5:Y:S02]  /*6ba0*/  FENCE.VIEW.ASYNC.S ;  /* 0x00000000000073c6 */ /* 0x020f640000000000 */
[----:B-----5:R-:W-:Y:S03]  /*6bb0*/  SYNCS.ARRIVE.TRANS64.RED.A1T0 RZ, [UR4], RZ ;  /* 0x000000ffffff79a7 */ /* 0x020fe60008100404 */
.L_x_116:
[----:B------:R-:W-:Y:S05]  /*6bc0*/  BSYNC B1 ;  /* 0x0000000000017941 */ /* 0x000fea0003800000 */
.L_x_115:
[----:B-1----:R-:W-:Y:S04]  /*6bd0*/  SHF.R.U32.HI R0, RZ, 0x15, R2 ;  /* 0x00000015ff007819 */ /* 0x002fe80000011602 */
[----:B------:R-:W-:Y:S01]  /*6be0*/  LOP3.LUT P0, RZ, R0, 0x3, R81, 0x48, !PT ;  /* 0x0000000300ff7812 */ /* 0x000fe20007804851 */
[----:B------:R-:W-:Y:S01]  /*6bf0*/  @!UPT UIADD3 URZ, UPT, UPT, URZ, URZ, URZ ;  /* 0x000000fffffff290 */ /* 0x000fe2000fffe0ff */
[----:B------:R-:W-:Y:S11]  /*6c00*/  @P4 BRA `(.L_x_120) ;  /* 0x0000000000084947 */ /* 0x000ff60003800000 */
[----:B------:R-:W1:Y:S02]  /*6c10*/  SYNCS.PHASECHK.TRANS64.TRYWAIT P1, [R16+URZ+0x1f0], R3 ;  /* 0x0001f003100075a7 */ /* 0x000e6400080211ff */
[----:B-1----:R-:W-:Y:S05]  /*6c20*/  @!P1 BRA `(.L_x_121) ;  /* 0x0000001c005c9947 */ /* 0x002fea0003800000 */
.L_x_120:
[----:B------:R-:W-:Y:S05]  /*6c30*/  @!P0 BRA `(.L_x_122) ;  /* 0x0000000000408947 */ /* 0x000fea0003800000 */
[----:B------:R-:W1:Y:S01]  /*6c40*/  LDCU.64 UR8, c[0x4][0x70] ;  /* 0x01000e00ff0877ac */ /* 0x000e620008000a00 */
[----:B------:R-:W-:Y:S01]  /*6c50*/  MOV R15, 0x0 ;  /* 0x00000000000f7802 */ /* 0x000fe20000000f00 */
[----:B------:R-:W-:Y:S02]  /*6c60*/  HFMA2 R12, -RZ, RZ, 0, 5.9604644775390625e-08 ;  /* 0x00000001ff0c7431 */ /* 0x000fe400000001ff */
[----:B------:R-:W-:Y:S02]  /*6c70*/  IMAD.MOV.U32 R8, RZ, RZ, 0x192 ;  /* 0x00000192ff087424 */ /* 0x000fe400078e00ff */
[----:B------:R-:W-:Y:S01]  /*6c80*/  IMAD.MOV.U32 R13, RZ, RZ, RZ ;  /* 0x000000ffff0d7224 */ /* 0x000fe200078e00ff */
[----:B------:R-:W5:Y:S01]  /*6c90*/  LDCU.64 UR6, c[0x4][0x78] ;  /* 0x01000f00ff0677ac */ /* 0x000f620008000a00 */
[----:B------:R-:W2:Y:S01]  /*6ca0*/  LDC.64 R14, c[0x4][R15] ;  /* 0x010000000f0e7b82 */ /* 0x000ea20000000a00 */
[----:B------:R-:W3:Y:S01]  /*6cb0*/  LDCU.64 UR4, c[0x4][0x10] ;  /* 0x01000200ff0477ac */ /* 0x000ee20008000a00 */
[----:B-1----:R-:W-:Y:S01]  /*6cc0*/  MOV R5, UR9 ;  /* 0x0000000900057c02 */ /* 0x002fe20008000f00 */
[----:B------:R-:W-:Y:S01]  /*6cd0*/  IMAD.U32 R4, RZ, RZ, UR8 ;  /* 0x00000008ff047e24 */ /* 0x000fe2000f8e00ff */
[----:B-----5:R-:W-:Y:S01]  /*6ce0*/  MOV R7, UR7 ;  /* 0x0000000700077c02 */ /* 0x020fe20008000f00 */
[----:B------:R-:W-:Y:S01]  /*6cf0*/  IMAD.U32 R6, RZ, RZ, UR6 ;  /* 0x00000006ff067e24 */ /* 0x000fe2000f8e00ff */
[----:B---3--:R-:W-:Y:S01]  /*6d00*/  MOV R11, UR5 ;  /* 0x00000005000b7c02 */ /* 0x008fe20008000f00 */
[----:B------:R-:W-:Y:S02]  /*6d10*/  IMAD.U32 R10, RZ, RZ, UR4 ;  /* 0x00000004ff0a7e24 */ /* 0x000fe4000f8e00ff */
[----:B------:R-:W-:Y:S07]  /*6d20*/  LEPC R20, `(.L_x_122) ;  /* 0x000000001014794e */ /* 0x000fee0000000000 */
[----:B--2-4-:R-:W-:Y:S05]  /*6d30*/  CALL.ABS.NOINC R14 ;  /* 0x000000000e007343 */ /* 0x014fea0003c00000 */
.L_x_122:
[----:B------:R-:W-:Y:S01]  /*6d40*/  LOP3.LUT P0, RZ, R69, 0x60, RZ, 0xc0, !PT ;  /* 0x0000006045ff7812 */ /* 0x000fe2000780c0ff */
[----:B------:R-:W-:Y:S05]  /*6d50*/  WARPSYNC.ALL ;  /* 0x0000000000007948 */ /* 0x000fea0003800000 */
[----:B---3--:R-:W-:Y:S01]  /*6d60*/  IMAD.SHL.U32 R66, R41, 0x100, RZ ;  /* 0x0000010029427824 */ /* 0x008fe200078e00ff */
[----:B------:R-:W-:Y:S01]  /*6d70*/  R2UR UR4, R2 ;  /* 0x00000000020472ca */ /* 0x000fe200000e0000 */
[----:B------:R-:W-:Y:S01]  /*6d80*/  IMAD.SHL.U32 R60, R43, 0x100, RZ ;  /* 0x000001002b3c7824 */ /* 0x000fe200078e00ff */
[----:B------:R-:W-:Y:S01]  /*6d90*/  R2UR UR5, R16 ;  /* 0x00000000100572ca */ /* 0x000fe200000e0000 */
[----:B------:R-:W-:Y:S01]  /*6da0*/  IMAD.SHL.U32 R48, R47, 0x100, RZ ;  /* 0x000001002f307824 */ /* 0x000fe200078e00ff */
[C---:B------:R-:W-:Y:S01]  /*6db0*/  SHF.L.U32 R2, R40.reuse, 0x10, RZ ;  /* 0x0000001028027819 */ /* 0x040fe200000006ff */
[----:B------:R-:W-:Y:S01]  /*6dc0*/  IMAD.SHL.U32 R54, R45, 0x100, RZ ;  /* 0x000001002d367824 */ /* 0x000fe200078e00ff */
[C---:B------:R-:W-:Y:S01]  /*6dd0*/  PRMT R0, R40.reuse, 0x8880, RZ ;  /* 0x0000888028007816 */ /* 0x040fe200000000ff */
[----:B------:R-:W-:Y:S01]  /*6de0*/  BSSY.RECONVERGENT B0, `(.L_x_123) ;  /* 0x000009f000007945 */ /* 0x000fe20003800200 */
[----:B------:R-:W-:Y:S02]  /*6df0*/  SHF.L.U32 R3, R40, 0x8, RZ ;  /* 0x0000000828037819 */ /* 0x000fe400000006ff */
[----:B------:R-:W-:Y:S02]  /*6e00*/  SHF.R.S32.HI R2, RZ, 0x18, R2 ;  /* 0x00000018ff027819 */ /* 0x000fe40000011402 */
[----:B------:R-:W-:Y:S01]  /*6e10*/  PRMT R68, R41, 0x8880, RZ ;  /* 0x0000888029447816 */ /* 0x000fe200000000ff */
[----:B------:R-:W-:Y:S01]  /*6e20*/  LDTM.16dp32bit_t0_t15.x32 R4, tmem[UR4] ;  /* 0x00000004000479ee */ /* 0x000fe20008a80000 */
[----:B------:R-:W1:Y:S01]  /*6e30*/  LDTM.16dp32bit_t16_t31.x32 R4, tmem[UR4+0x20] ;  /* 0x00002004000479ee */ /* 0x000e620008aa0000 */
[----:B------:R-:W-:Y:S01]  /*6e40*/  NOP ;  /* 0x0000000000007918 */ /* 0x000fe20000000000 */
[----:B------:R-:W-:Y:S01]  /*6e50*/  UIADD3 UR4, UPT, UPT, UR5, 0x210, URZ ;  /* 0x0000021005047890 */ /* 0x000fe2000fffe0ff */
[----:B------:R-:W-:Y:S02]  /*6e60*/  SHF.R.S32.HI R40, RZ, 0x18, R40 ;  /* 0x00000018ff287819 */ /* 0x000fe40000011428 */
[C---:B------:R-:W-:Y:S01]  /*6e70*/  PRMT R65, R42.reuse, 0x8880, RZ ;  /* 0x000088802a417816 */ /* 0x040fe200000000ff */
[----:B------:R-:W-:Y:S01]  /*6e80*/  UPRMT UR4, UR48, 0x654, UR4 ;  /* 0x0000065430047896 */ /* 0x000fe20008000004 */
[C---:B------:R-:W-:Y:S02]  /*6e90*/  SHF.L.U32 R64, R42.reuse, 0x10, RZ ;  /* 0x000000102a407819 */ /* 0x040fe400000006ff */
[----:B------:R-:W-:Y:S02]  /*6ea0*/  SHF.L.U32 R63, R42, 0x8, RZ ;  /* 0x000000082a3f7819 */ /* 0x000fe400000006ff */
[----:B------:R-:W-:Y:S02]  /*6eb0*/  SHF.R.S32.HI R42, RZ, 0x18, R42 ;  /* 0x00000018ff2a7819 */ /* 0x000fe4000001142a */
[C---:B------:R-:W-:Y:S02]  /*6ec0*/  PRMT R62, R43.reuse, 0x8880, RZ ;  /* 0x000088802b3e7816 */ /* 0x040fe400000000ff */
[----:B-1----:R-:W-:Y:S01]  /*6ed0*/  SYNCS.ARRIVE.TRANS64.RED.A1T0 RZ, [UR4], RZ ;  /* 0x000000ffffff79a7 */ /* 0x002fe20008100404 */
[----:B------:R-:W-:Y:S02]  /*6ee0*/  SHF.L.U32 R61, R43, 0x10, RZ ;  /* 0x000000102b3d7819 */ /* 0x000fe400000006ff */
[----:B------:R-:W-:Y:S02]  /*6ef0*/  SHF.R.S32.HI R43, RZ, 0x18, R43 ;  /* 0x00000018ff2b7819 */ /* 0x000fe4000001142b */
[----:B------:R-:W-:Y:S02]  /*6f00*/  SHF.L.U32 R51, R46, 0x8, RZ ;  /* 0x000000082e337819 */ /* 0x000fe400000006ff */
[----:B------:R-:W-:Y:S01]  /*6f10*/  SHF.R.S32.HI R3, RZ, 0x18, R3 ;  /* 0x00000018ff037819 */ /* 0x000fe20000011403 */
[C---:B----4-:R-:W-:Y:S01]  /*6f20*/  IMAD R4, R38.reuse, R4, RZ ;  /* 0x0000000426047224 */ /* 0x050fe200078e02ff */
[----:B------:R-:W-:Y:S01]  /*6f30*/  SHF.L.U32 R67, R41, 0x10, RZ ;  /* 0x0000001029437819 */ /* 0x000fe200000006ff */
[C---:B------:R-:W-:Y:S01]  /*6f40*/  IMAD R5, R38.reuse, R5, RZ ;  /* 0x0000000526057224 */ /* 0x040fe200078e02ff */
[----:B------:R-:W-:Y:S01]  /*6f50*/  SHF.R.S32.HI R41, RZ, 0x18, R41 ;  /* 0x00000018ff297819 */ /* 0x000fe20000011429 */
[----:B------:R-:W-:Y:S01]  /*6f60*/  IMAD R6, R38, R6, RZ ;  /* 0x0000000626067224 */ /* 0x000fe200078e02ff */
[----:B------:R-:W-:Y:S01]  /*6f70*/  PRMT R59, R44, 0x8880, RZ ;  /* 0x000088802c3b7816 */ /* 0x000fe200000000ff */
[----:B------:R-:W-:Y:S01]  /*6f80*/  IMAD R4, R0, R39, R4 ;  /* 0x0000002700047224 */ /* 0x000fe200078e0204 */
[----:B------:R-:W-:Y:S01]  /*6f90*/  MOV R0, R68 ;  /* 0x0000004400007202 */ /* 0x000fe20000000f00 */
[----:B------:R-:W-:Y:S01]  /*6fa0*/  IMAD R7, R38, R7, RZ ;  /* 0x0000000726077224 */ /* 0x000fe200078e02ff */
[----:B------:R-:W-:Y:S01]  /*6fb0*/  SHF.L.U32 R58, R44, 0x10, RZ ;  /* 0x000000102c3a7819 */ /* 0x000fe200000006ff */
[-C--:B------:R-:W-:Y:S01]  /*6fc0*/  IMAD R5, R2, R39.reuse, R5 ;  /* 0x0000002702057224 */ /* 0x080fe200078e0205 */
[----:B------:R-:W-:Y:S01]  /*6fd0*/  SHF.R.S32.HI R2, RZ, 0x18, R67 ;  /* 0x00000018ff027819 */ /* 0x000fe20000011443 */
[-C--:B------:R-:W-:Y:S01]  /*6fe0*/  IMAD R6, R3, R39.reuse, R6 ;  /* 0x0000002703067224 */ /* 0x080fe200078e0206 */
[----:B------:R-:W-:Y:S01]  /*6ff0*/  SHF.R.S32.HI R3, RZ, 0x18, R66 ;  /* 0x00000018ff037819 */ /* 0x000fe20000011442 */
[----:B------:R-:W-:Y:S01]  /*7000*/  IMAD R8, R38, R8, RZ ;  /* 0x0000000826087224 */ /* 0x000fe200078e02ff */
[C---:B------:R-:W-:Y:S01]  /*7010*/  PRMT R56, R45.reuse, 0x8880, RZ ;  /* 0x000088802d387816 */ /* 0x040fe200000000ff */
[----:B------:R-:W-:Y:S01]  /*7020*/  IMAD R7, R40, R39, R7 ;  /* 0x0000002728077224 */ /* 0x000fe200078e0207 */
[----:B------:R-:W-:Y:S01]  /*7030*/  MOV R40, R65 ;  /* 0x0000004100287202 */ /* 0x000fe20000000f00 */
[----:B------:R-:W-:Y:S01]  /*7040*/  IMAD R9, R38, R9, RZ ;  /* 0x0000000926097224 */ /* 0x000fe200078e02ff */
[----:B------:R-:W-:Y:S01]  /*7050*/  SHF.L.U32 R55, R45, 0x10, RZ ;  /* 0x000000102d377819 */ /* 0x000fe200000006ff */
[-C--:B------:R-:W-:Y:S01]  /*7060*/  IMAD R8, R0, R39.reuse, R8 ;  /* 0x0000002700087224 */ /* 0x080fe200078e0208 */
[----:B------:R-:W-:Y:S01]  /*7070*/  PRMT R53, R46, 0x8880, RZ ;  /* 0x000088802e357816 */ /* 0x000fe200000000ff */
[----:B------:R-:W-:Y:S01]  /*7080*/  IMAD R10, R38, R10, RZ ;  /* 0x0000000a260a7224 */ /* 0x000fe200078e02ff */
[----:B------:R-:W-:Y:S01]  /*7090*/  SHF.R.S32.HI R45, RZ, 0x18, R45 ;  /* 0x00000018ff2d7819 */ /* 0x000fe2000001142d */
[----:B------:R-:W-:Y:S01]  /*70a0*/  IMAD R9, R2, R39, R9 ;  /* 0x0000002702097224 */ /* 0x000fe200078e0209 */
[----:B------:R-:W-:Y:S01]  /*70b0*/  SHF.L.U32 R52, R46, 0x10, RZ ;  /* 0x000000102e347819 */ /* 0x000fe200000006ff */
[C---:B------:R-:W-:Y:S01]  /*70c0*/  IMAD R0, R38.reuse, R20, RZ ;  /* 0x0000001426007224 */ /* 0x040fe200078e02ff */
[C---:B------:R-:W-:Y:S01]  /*70d0*/  PRMT R50, R47.reuse, 0x8880, RZ ;  /* 0x000088802f327816 */ /* 0x040fe200000000ff */
[C---:B------:R-:W-:Y:S01]  /*70e0*/  IMAD R11, R38.reuse, R11, RZ ;  /* 0x0000000b260b7224 */ /* 0x040fe200078e02ff */
[----:B------:R-:W-:Y:S01]  /*70f0*/  SHF.R.S32.HI R46, RZ, 0x18, R46 ;  /* 0x00000018ff2e7819 */ /* 0x000fe2000001142e */
[C---:B------:R-:W-:Y:S01]  /*7100*/  IMAD R2, R38.reuse, R21, RZ ;  /* 0x0000001526027224 */ /* 0x040fe200078e02ff */
[----:B------:R-:W-:Y:S01]  /*7110*/  SHF.L.U32 R49, R47, 0x10, RZ ;  /* 0x000000102f317819 */ /* 0x000fe200000006ff */
[C---:B------:R-:W-:Y:S01]  /*7120*/  IMAD R20, R38.reuse, R24, RZ ;  /* 0x0000001826147224 */ /* 0x040fe200078e02ff */
[----:B------:R-:W-:Y:S01]  /*7130*/  SHF.R.S32.HI R47, RZ, 0x18, R47 ;  /* 0x00000018ff2f7819 */ /* 0x000fe2000001142f */
[----:B------:R-:W-:Y:S01]  /*7140*/  IMAD R21, R38, R25, RZ ;  /* 0x0000001926157224 */ /* 0x000fe200078e02ff */
[----:B------:R-:W-:Y:S01]  /*7150*/  SHF.L.U32 R57, R44, 0x8, RZ ;  /* 0x000000082c397819 */ /* 0x000fe200000006ff */
[----:B------:R-:W-:Y:S01]  /*7160*/  IMAD R24, R38, R28, RZ ;  /* 0x0000001c26187224 */ /* 0x000fe200078e02ff */
[----:B------:R-:W-:Y:S01]  /*7170*/  SHF.R.S32.HI R44, RZ, 0x18, R44 ;  /* 0x00000018ff2c7819 */ /* 0x000fe2000001142c */
[----:B------:R-:W-:Y:S01]  /*7180*/  IMAD R10, R3, R39, R10 ;  /* 0x00000027030a7224 */ /* 0x000fe200078e020a */
[----:B------:R-:W-:Y:S01]  /*7190*/  IADD3 R36, PT, PT, R36, 0x1, RZ ;  /* 0x0000000124247810 */ /* 0x000fe20007ffe0ff */
[C---:B------:R-:W-:Y:S02]  /*71a0*/  IMAD R12, R38.reuse, R12, RZ ;  /* 0x0000000c260c7224 */ /* 0x040fe400078e02ff */
[C---:B------:R-:W-:Y:S02]  /*71b0*/  IMAD R25, R38.reuse, R29, RZ ;  /* 0x0000001d26197224 */ /* 0x040fe400078e02ff */
[C---:B------:R-:W-:Y:S01]  /*71c0*/  IMAD R28, R38.reuse, R32, RZ ;  /* 0x00000020261c7224 */ /* 0x040fe200078e02ff */
[----:B------:R-:W-:Y:S01]  /*71d0*/  SHF.R.S32.HI R32, RZ, 0x18, R64 ;  /* 0x00000018ff207819 */ /* 0x000fe20000011440 */
[C---:B------:R-:W-:Y:S01]  /*71e0*/  IMAD R29, R38.reuse, R33, RZ ;  /* 0x00000021261d7224 */ /* 0x040fe200078e02ff */
[----:B------:R-:W-:Y:S01]  /*71f0*/  I2IP.S8.S32.SAT R33, R7, R6, RZ ;  /* 0x0000000607217239 */ /* 0x000fe200000014ff */
[----:B------:R-:W-:Y:S01]  /*7200*/  IMAD R11, R41, R39, R11 ;  /* 0x00000027290b7224 */ /* 0x000fe200078e020b */
[----:B------:R-:W-:Y:S01]  /*7210*/  MOV R7, R62 ;  /* 0x0000003e00077202 */ /* 0x000fe20000000f00 */
[C---:B------:R-:W-:Y:S01]  /*7220*/  IMAD R13, R38.reuse, R13, RZ ;  /* 0x0000000d260d7224 */ /* 0x040fe200078e02ff */
[----:B------:R-:W-:Y:S01]  /*7230*/  SHF.R.S32.HI R6, RZ, 0x18, R63 ;  /* 0x00000018ff067819 */ /* 0x000fe2000001143f */
[----:B------:R-:W-:Y:S01]  /*7240*/  IMAD R14, R38, R14, RZ ;  /* 0x0000000e260e7224 */ /* 0x000fe200078e02ff */
[----:B------:R-:W-:Y:S01]  /*7250*/  I2IP.S8.S32.SAT R41, R11, R10, RZ ;  /* 0x0000000a0b297239 */ /* 0x000fe200000014ff */
[----:B------:R-:W-:Y:S01]  /*7260*/  IMAD R12, R40, R39, R12 ;  /* 0x00000027280c7224 */ /* 0x000fe200078e020c */
[----:B------:R-:W-:Y:S01]  /*7270*/  I2IP.S8.S32.SAT R40, R5, R4, R33 ;  /* 0x0000000405287239 */ /* 0x000fe20000001421 */
[----:B------:R-:W-:Y:S01]  /*7280*/  IMAD R15, R38, R15, RZ ;  /* 0x0000000f260f7224 */ /* 0x000fe200078e02ff */
[----:B------:R-:W-:Y:S01]  /*7290*/  I2IP.S8.S32.SAT R41, R9, R8, R41 ;  /* 0x0000000809297239 */ /* 0x000fe20000001429 */
[-C--:B------:R-:W-:Y:S01]  /*72a0*/  IMAD R13, R32, R39.reuse, R13 ;  /* 0x00000027200d7224 */ /* 0x080fe200078e020d */
[----:B------:R-:W-:Y:S01]  /*72b0*/  SHF.R.S32.HI R10, RZ, 0x18, R61 ;  /* 0x00000018ff0a7819 */ /* 0x000fe2000001143d */
[----:B------:R-:W-:Y:S01]  /*72c0*/  IMAD R16, R38, R16, RZ ;  /* 0x0000001026107224 */ /* 0x000fe200078e02ff */
[----:B------:R-:W-:Y:S01]  /*72d0*/  SHF.R.S32.HI R5, RZ, 0x18, R58 ;  /* 0x00000018ff057819 */ /* 0x000fe2000001143a */
[----:B------:R-:W-:Y:S01]  /*72e0*/  IMAD R14, R6, R39, R14 ;  /* 0x00000027060e7224 */ /* 0x000fe200078e020e */
[----:B------:R-:W-:Y:S01]  /*72f0*/  SHF.R.S32.HI R11, RZ, 0x18, R60 ;  /* 0x00000018ff0b7819 */ /* 0x000fe2000001143c */
[----:B------:R-:W-:Y:S01]  /*7300*/  IMAD R17, R38, R17, RZ ;  /* 0x0000001126117224 */ /* 0x000fe200078e02ff */
[----:B------:R-:W-:Y:S01]  /*7310*/  SHF.R.S32.HI R6, RZ, 0x18, R57 ;  /* 0x00000018ff067819 */ /* 0x000fe20000011439 */
[-C--:B------:R-:W-:Y:S02]  /*7320*/  IMAD R15, R42, R39.reuse, R15 ;  /* 0x000000272a0f7224 */ /* 0x080fe400078e020f */
[C---:B------:R-:W-:Y:S02]  /*7330*/  IMAD R18, R38.reuse, R18, RZ ;  /* 0x0000001226127224 */ /* 0x040fe400078e02ff */
[----:B------:R-:W-:Y:S01]  /*7340*/  IMAD R16, R7, R39, R16 ;  /* 0x0000002707107224 */ /* 0x000fe200078e0210 */
[----:B------:R-:W-:Y:S01]  /*7350*/  I2IP.S8.S32.SAT R14, R15, R14, RZ ;  /* 0x0000000e0f0e7239 */ /* 0x000fe200000014ff */
[----:B------:R-:W-:Y:S01]  /*7360*/  IMAD R19, R38, R19, RZ ;  /* 0x0000001326137224 */ /* 0x000fe200078e02ff */
[----:B------:R-:W-:Y:S01]  /*7370*/  SHF.R.S32.HI R7, RZ, 0x18, R48 ;  /* 0x00000018ff077819 */ /* 0x000fe20000011430 */
[-C--:B------:R-:W-:Y:S01]  /*7380*/  IMAD R17, R10, R39.reuse, R17 ;  /* 0x000000270a117224 */ /* 0x080fe200078e0211 */
[----:B------:R-:W-:Y:S01]  /*7390*/  I2IP.S8.S32.SAT R42, R13, R12, R14 ;  /* 0x0000000c0d2a7239 */ /* 0x000fe2000000140e */
[-C--:B------:R-:W-:Y:S02]  /*73a0*/  IMAD R18, R11, R39.reuse, R18 ;  /* 0x000000270b127224 */ /* 0x080fe400078e0212 */
[----:B------:R-:W-:Y:S02]  /*73b0*/  IMAD.MOV.U32 R4, RZ, RZ, R59 ;  /* 0x000000ffff047224 */ /* 0x000fe400078e003b */
[-C--:B------:R-:W-:Y:S02]  /*73c0*/  IMAD R19, R43, R39.reuse, R19 ;  /* 0x000000272b137224 */ /* 0x080fe400078e0213 */
[----:B------:R-:W-:Y:S02]  /*73d0*/  IMAD R3, R38, R22, RZ ;  /* 0x0000001626037224 */ /* 0x000fe400078e02ff */
[----:B------:R-:W-:Y:S01]  /*73e0*/  IMAD R0, R4, R39, R0 ;  /* 0x0000002704007224 */ /* 0x000fe200078e0200 */
[----:B------:R-:W-:Y:S01]  /*73f0*/  I2IP.S8.S32.SAT R18, R19, R18, RZ ;  /* 0x0000001213127239 */ /* 0x000fe200000014ff */
[----:B------:R-:W-:Y:S01]  /*7400*/  IMAD R23, R38, R23, RZ ;  /* 0x0000001726177224 */ /* 0x000fe200078e02ff */
[----:B------:R-:W-:Y:S01]  /*7410*/  MOV R4, R56 ;  /* 0x0000003800047202 */ /* 0x000fe20000000f00 */
[-C--:B------:R-:W-:Y:S01]  /*7420*/  IMAD R2, R5, R39.reuse, R2 ;  /* 0x0000002705027224 */ /* 0x080fe200078e0202 */
[----:B------:R-:W-:Y:S01]  /*7430*/  I2IP.S8.S32.SAT R43, R17, R16, R18 ;  /* 0x00000010112b7239 */ /* 0x000fe20000001412 */
[-C--:B------:R-:W-:Y:S01]  /*7440*/  IMAD R3, R6, R39.reuse, R3 ;  /* 0x0000002706037224 */ /* 0x080fe200078e0203 */
[----:B------:R-:W-:Y:S01]  /*7450*/  SHF.R.S32.HI R5, RZ, 0x18, R55 ;  /* 0x00000018ff057819 */ /* 0x000fe20000011437 */
[-C--:B------:R-:W-:Y:S01]  /*7460*/  IMAD R23, R44, R39.reuse, R23 ;  /* 0x000000272c177224 */ /* 0x080fe200078e0217 */
[----:B------:R-:W-:Y:S01]  /*7470*/  SHF.R.S32.HI R6, RZ, 0x18, R54 ;  /* 0x00000018ff067819 */ /* 0x000fe20000011436 */
[----:B------:R-:W-:Y:S01]  /*7480*/  IMAD R22, R38, R26, RZ ;  /* 0x0000001a26167224 */ /* 0x000fe200078e02ff */
[----:B------:R1:W-:Y:S01]  /*7490*/  STS.128 [R79+UR44+0x1400], R40 ;  /* 0x001400284f007988 */ /* 0x0003e20008000c2c */
[----:B------:R-:W-:Y:S01]  /*74a0*/  IMAD R20, R4, R39, R20 ;  /* 0x0000002704147224 */ /* 0x000fe200078e0214 */
[----:B------:R-:W-:Y:S01]  /*74b0*/  I2IP.S8.S32.SAT R3, R23, R3, RZ ;  /* 0x0000000317037239 */ /* 0x000fe200000014ff */
[----:B------:R-:W-:Y:S01]  /*74c0*/  IMAD R27, R38, R27, RZ ;  /* 0x0000001b261b7224 */ /* 0x000fe200078e02ff */
[----:B------:R-:W-:Y:S01]  /*74d0*/  MOV R4, R53 ;  /* 0x0000003500047202 */ /* 0x000fe20000000f00 */
[-C--:B------:R-:W-:Y:S01]  /*74e0*/  IMAD R21, R5, R39.reuse, R21 ;  /* 0x0000002705157224 */ /* 0x080fe200078e0215 */
[----:B------:R-:W-:Y:S01]  /*74f0*/  SHF.R.S32.HI R5, RZ, 0x18, R52 ;  /* 0x00000018ff057819 */ /* 0x000fe20000011434 */
[-C--:B------:R-:W-:Y:S01]  /*7500*/  IMAD R22, R6, R39.reuse, R22 ;  /* 0x0000002706167224 */ /* 0x080fe200078e0216 */
[----:B------:R-:W-:Y:S01]  /*7510*/  SHF.R.S32.HI R6, RZ, 0x18, R49 ;  /* 0x00000018ff067819 */ /* 0x000fe20000011431 */
[-C--:B------:R-:W-:Y:S02]  /*7520*/  IMAD R27, R45, R39.reuse, R27 ;  /* 0x000000272d1b7224 */ /* 0x080fe400078e021b */
[-C--:B------:R-:W-:Y:S01]  /*7530*/  IMAD R24, R4, R39.reuse, R24 ;  /* 0x0000002704187224 */ /* 0x080fe200078e0218 */
[----:B------:R-:W-:Y:S01]  /*7540*/  SHF.R.S32.HI R4, RZ, 0x18, R51 ;  /* 0x00000018ff047819 */ /* 0x000fe20000011433 */
[C---:B------:R-:W-:Y:S02]  /*7550*/  IMAD R26, R38.reuse, R30, RZ ;  /* 0x0000001e261a7224 */ /* 0x040fe400078e02ff */
[----:B------:R-:W-:Y:S01]  /*7560*/  IMAD R25, R5, R39, R25 ;  /* 0x0000002705197224 */ /* 0x000fe200078e0219 */
[----:B------:R-:W-:Y:S01]  /*7570*/  MOV R5, R50 ;  /* 0x0000003200057202 */ /* 0x000fe20000000f00 */
[----:B------:R-:W-:Y:S02]  /*7580*/  IMAD R31, R38, R31, RZ ;  /* 0x0000001f261f7224 */ /* 0x000fe400078e02ff */
[-C--:B------:R-:W-:Y:S01]  /*7590*/  IMAD R26, R4, R39.reuse, R26 ;  /* 0x00000027041a7224 */ /* 0x080fe200078e021a */
[----:B------:R-:W-:Y:S01]  /*75a0*/  I2IP.S8.S32.SAT R4, R2, R0, R3 ;  /* 0x0000000002047239 */ /* 0x000fe20000001403 */
[-C--:B------:R-:W-:Y:S02]  /*75b0*/  IMAD R31, R46, R39.reuse, R31 ;  /* 0x000000272e1f7224 */ /* 0x080fe400078e021f */
[-C--:B------:R-:W-:Y:S01]  /*75c0*/  IMAD R28, R5, R39.reuse, R28 ;  /* 0x00000027051c7224 */ /* 0x080fe200078e021c */
[----:B------:R-:W-:Y:S01]  /*75d0*/  I2IP.S8.S32.SAT R5, R27, R22, RZ ;  /* 0x000000161b057239 */ /* 0x000fe200000014ff */
[----:B------:R-:W-:Y:S02]  /*75e0*/  IMAD R30, R38, R34, RZ ;  /* 0x00000022261e7224 */ /* 0x000fe400078e02ff */
[----:B------:R-:W-:Y:S01]  /*75f0*/  IMAD R29, R6, R39, R29 ;  /* 0x00000027061d7224 */ /* 0x000fe200078e021d */
[----:B------:R-:W-:Y:S01]  /*7600*/  I2IP.S8.S32.SAT R6, R31, R26, RZ ;  /* 0x0000001a1f067239 */ /* 0x000fe200000014ff */
[----:B------:R-:W-:Y:S01]  /*7610*/  IMAD R35, R38, R35, RZ ;  /* 0x0000002326237224 */ /* 0x000fe200078e02ff */
[----:B------:R-:W-:Y:S01]  /*7620*/  I2IP.S8.S32.SAT R5, R21, R20, R5 ;  /* 0x0000001415057239 */ /* 0x000fe20000001405 */
[-C--:B------:R-:W-:Y:S01]  /*7630*/  IMAD R30, R7, R39.reuse, R30 ;  /* 0x00000027071e7224 */ /* 0x080fe200078e021e */
[----:B------:R-:W-:Y:S01]  /*7640*/  I2IP.S8.S32.SAT R6, R25, R24, R6 ;  /* 0x0000001819067239 */ /* 0x000fe20000001406 */
[----:B------:R-:W-:Y:S05]  /*7650*/  IMAD R35, R47, R39, R35 ;  /* 0x000000272f237224 */ /* 0x000fea00078e0223 */
[----:B------:R-:W-:Y:S04]  /*7660*/  I2IP.S8.S32.SAT R7, R35, R30, RZ ;  /* 0x0000001e23077239 */ /* 0x000fe800000014ff */
[----:B------:R-:W-:Y:S05]  /*7670*/  I2IP.S8.S32.SAT R7, R29, R28, R7 ;  /* 0x0000001c1d077239 */ /* 0x000fea0000001407 */
[----:B------:R1:W-:Y:S01]  /*7680*/  STS.128 [R78+0x1010], R4 ;  /* 0x001010044e007388 */ /* 0x0003e20000000c00 */
[----:B------:R-:W-:Y:S01]  /*7690*/  @!PT LDS RZ, [RZ] ;  /* 0x00000000fffff984 */ /* 0x000fe20000000800 */
[----:B------:R-:W-:Y:S01]  /*76a0*/  @!PT LDS RZ, [RZ] ;  /* 0x00000000fffff984 */ /* 0x000fe20000000800 */
[----:B------:R-:W-:Y:S01]  /*76b0*/  @!PT LDS RZ, [RZ] ;  /* 0x00000000fffff984 */ /* 0x000fe20000000800 */
[----:B------:R-:W-:Y:S01]  /*76c0*/  @!PT LDS RZ, [RZ] ;  /* 0x00000000fffff984 */ /* 0x000fe20000000800 */
[----:B------:R3:W-:Y:S07]  /*76d0*/  MEMBAR.ALL.CTA ;  /* 0x0000000000007992 */ /* 0x0007ee0000008000 */
[----:B---3--:R-:W3:Y:S02]  /*76e0*/  FENCE.VIEW.ASYNC.S ;  /* 0x00000000000073c6 */ /* 0x008ee40000000000 */
[----:B---3--:R-:W-:Y:S06]  /*76f0*/  BAR.SYNC.DEFER_BLOCKING 0x1, 0x80 ;  /* 0x0042000000007b1d */ /* 0x008fec0000010000 */
[----:B------:R-:W-:Y:S05]  /*7700*/  @P0 BRA `(.L_x_124) ;  /* 0x0000000000300947 */ /* 0x000fea0003800000 */
[----:B------:R-:W-:Y:S02]  /*7710*/  UIADD3 UR4, UPT, UPT, UR44, 0x1400, URZ ;  /* 0x000014002c047890 */ /* 0x000fe4000fffe0ff */
[----:B------:R-:W-:Y:S02]  /*7720*/  USHF.L.U32 UR9, UR45, 0x6, URZ ;  /* 0x000000062d097899 */ /* 0x000fe400080006ff */
[----:B------:R-:W-:Y:S02]  /*7730*/  USHF.L.U32 UR10, UR46, 0x6, URZ ;  /* 0x000000062e0a7899 */ /* 0x000fe400080006ff */
[----:B------:R-:W-:Y:S01]  /*7740*/  MOV R86, UR4 ;  /* 0x0000000400567c02 */ /* 0x000fe20008000f00 */
[----:B------:R-:W-:Y:S01]  /*7750*/  UIADD3 UR4, UP0, UPT, UR62, 0x680, URZ ;  /* 0x000006803e047890 */ /* 0x000fe2000ff1e0ff */
[----:B------:R-:W-:Y:S02]  /*7760*/  UMOV UR11, UR36 ;  /* 0x00000024000b7c82 */ /* 0x000fe40008000000 */
[----:B------:R-:W-:Y:S01]  /*7770*/  R2UR UR8, R86 ;  /* 0x00000000560872ca */ /* 0x000fe200000e0000 */
[----:B------:R-:W-:Y:S11]  /*7780*/  UIADD3.X UR5, UPT, UPT, URZ, UR63, URZ, UP0, !UPT ;  /* 0x0000003fff057290 */ /* 0x000ff600087fe4ff */
[----:B------:R-:W-:Y:S01]  /*7790*/  @!UPT UIADD3 URZ, UPT, UPT, URZ, URZ, URZ ;  /* 0x000000fffffff290 */ /* 0x000fe2000fffe0ff */
[----:B------:R3:W-:Y:S01]  /*77a0*/  UTMASTG.3D [UR8], [UR4] ;  /* 0x00000008040073b5 */ /* 0x0007e20008010000 */
[----:B------:R0:W-:Y:S01]  /*77b0*/  UTMACMDFLUSH ;  /* 0x00000000000079b7 */ /* 0x0001e20000000000 */
[----:B---3--:R-:W-:Y:S04]  /*77c0*/  DEPBAR.LE SB0, 0x0 ;  /* 0x000080000000791a */ /* 0x008fe80000000000 */
.L_x_124:
[----:B------:R-:W-:Y:S05]  /*77d0*/  BSYNC.RECONVERGENT B0 ;  /* 0x0000000000007941 */ /* 0x000fea0003800200 */
.L_x_123:
[----:B------:R-:W-:Y:S01]  /*77e0*/  BAR.SYNC.DEFER_BLOCKING 0x1, 0x80 ;  /* 0x0042000000007b1d */ /* 0x000fe20000010000 */
[----:B------:R-:W-:Y:S01]  /*77f0*/  ISETP.NE.AND P0, PT, R82, 0x2, PT ;  /* 0x000000025200780c */ /* 0x000fe20003f05270 */
[----:B------:R-:W-:Y:S01]  /*7800*/  UISETP.NE.AND UP0, UPT, UR47, URZ, UPT ;  /* 0x000000ff2f00728c */ /* 0x000fe2000bf05270 */
[----:B------:R-:W-:Y:S01]  /*7810*/  ISETP.NE.AND P1, PT, R36, 0x4, PT ;  /* 0x000000042400780c */ /* 0x000fe20003f25270 */
[----:B------:R-:W-:Y:S01]  /*7820*/  UIADD3 UR45, UPT, UPT, UR37, UR60, URZ ;  /* 0x0000003c252d7290 */ /* 0x000fe2000fffe0ff */
[----:B------:R-:W-:Y:S01]  /*7830*/  SEL R2, RZ, 0x1, P0 ;  /* 0x00000001ff027807 */ /* 0x000fe20000000000 */
[----:B------:R-:W-:Y:S01]  /*7840*/  UIADD3 UR46, UPT, UPT, UR38, UR57, URZ ;  /* 0x00000039262e7290 */ /* 0x000fe2000fffe0ff */
[----:B------:R-:W-:Y:S02]  /*7850*/  SEL R0, RZ, 0x1, P1 ;  /* 0x00000001ff007807 */ /* 0x000fe40000800000 */
[----:B------:R-:W-:Y:S02]  /*7860*/  LOP3.LUT R84, R84, R2, RZ, 0x3c, !PT ;  /* 0x0000000254547212 */ /* 0x000fe400078e3cff */
[----:B------:R-:W-:Y:S02]  /*7870*/  LOP3.LUT R85, R85, R0, RZ, 0x3c, !PT ;  /* 0x0000000055557212 */ /* 0x000fe400078e3cff */
[----:B------:R-:W-:Y:S02]  /*7880*/  SEL R82, R82, RZ, P0 ;  /* 0x000000ff52527207 */ /* 0x000fe40000000000 */
[----:B------:R-:W-:Y:S01]  /*7890*/  SEL R36, R36, RZ, P1 ;  /* 0x000000ff24247207 */ /* 0x000fe20000800000 */
[----:B------:R-:W-:Y:S01]  /*78a0*/  UMOV UR36, UR51 ;  /* 0x0000003300247c82 */ /* 0x000fe20008000000 */
[----:B------:R-:W-:Y:S05]  /*78b0*/  BRA.U UP0, `(.L_x_125) ;  /* 0xffffffe500107547 */ /* 0x000fea000b83ffff */
[----:B------:R-:W-:Y:S05]  /*78c0*/  EXIT ;  /* 0x000000000000794d */ /* 0x000fea0003800000 */
.L_x_25:
[----:B--2---:R2:W3:Y:S02]  /*78d0*/  SYNCS.PHASECHK.TRANS64.TRYWAIT P0, [R0+URZ+0x240], R2 ;  /* 0x00024002000075a7 */ /* 0x0044e400080011ff */
[----:B---3--:R-:W-:Y:S05]  /*78e0*/  @!P0 NANOSLEEP.SYNCS 0x989680 ;  /* 0x009896800000895d */ /* 0x008fea0003900000 */
[----:B------:R-:W3:Y:S02]  /*78f0*/  @!P0 SYNCS.PHASECHK.TRANS64 P0, [R0+URZ+0x240], R2 ;  /* 0x00024002000085a7 */ /* 0x000ee400080010ff */
[----:B---3--:R-:W-:Y:S05]  /*7900*/  @!P0 BRA `(.L_x_25) ;  /* 0xfffffffc00f08947 */ /* 0x008fea000383ffff */
[----:B------:R-:W-:Y:S05]  /*7910*/  BRA `(.L_x_126) ;  /* 0xffffffa000d47947 */ /* 0x000fea000383ffff */
.L_x_28:
[----:B-1----:R-:W-:-:S07]  /*7920*/  MOV R0, UR33 ;  /* 0x0000002100007c02 */ /* 0x002fce0008000f00 */
.L_x_127:
[----:B-1----:R1:W2:Y:S02]  /*7930*/  SYNCS.PHASECHK.TRANS64.TRYWAIT P0, [R0+URZ+0xd8], R3 ;  /* 0x0000d803000075a7 */ /* 0x0022a400080011ff */
[----:B--2---:R-:W-:Y:S05]  /*7940*/  @!P0 NANOSLEEP.SYNCS 0x989680 ;  /* 0x009896800000895d */ /* 0x004fea0003900000 */
[----:B------:R-:W2:Y:S02]  /*7950*/  @!P0 SYNCS.PHASECHK.TRANS64 P0, [R0+URZ+0xd8], R3 ;  /* 0x0000d803000085a7 */ /* 0x000ea400080010ff */
[----:B--2---:R-:W-:Y:S05]  /*7960*/  @!P0 BRA `(.L_x_127) ;  /* 0xfffffffc00f08947 */ /* 0x004fea000383ffff */
[----:B------:R-:W-:Y:S05]  /*7970*/  BRA `(.L_x_27) ;  /* 0xffffffa400207947 */ /* 0x000fea000383ffff */
.L_x_35:
[----:B-1----:R-:W-:-:S07]  /*7980*/  MOV R0, UR17 ;  /* 0x0000001100007c02 */ /* 0x002fce0008000f00 */
.L_x_128:
[----:B-1----:R1:W2:Y:S02]  /*7990*/  SYNCS.PHASECHK.TRANS64.TRYWAIT P0, [R0+URZ+0xd8], R3 ;  /* 0x0000d803000075a7 */ /* 0x0022a400080011ff */
[----:B--2---:R-:W-:Y:S05]  /*79a0*/  @!P0 NANOSLEEP.SYNCS 0x989680 ;  /* 0x009896800000895d */ /* 0x004fea0003900000 */
[----:B------:R-:W2:Y:S02]  /*79b0*/  @!P0 SYNCS.PHASECHK.TRANS64 P0, [R0+URZ+0xd8], R3 ;  /* 0x0000d803000085a7 */ /* 0x000ea400080010ff */
[----:B--2---:R-:W-:Y:S05]  /*79c0*/  @!P0 BRA `(.L_x_128) ;  /* 0xfffffffc00f08947 */ /* 0x004fea000383ffff */
[----:B------:R-:W-:Y:S05]  /*79d0*/  BRA `(.L_x_34) ;  /* 0xffffffa400e47947 */ /* 0x000fea000383ffff */
.L_x_40:
[----:B-1----:R1:W2:Y:S02]  /*79e0*/  SYNCS.PHASECHK.TRANS64.TRYWAIT P0, [R3+URZ+0x1d0], R0 ;  /* 0x0001d000030075a7 */ /* 0x0022a400080011ff */
[----:B--2---:R-:W-:Y:S05]  /*79f0*/  @!P0 NANOSLEEP.SYNCS 0x989680 ;  /* 0x009896800000895d */ /* 0x004fea0003900000 */
[----:B------:R-:W2:Y:S02]  /*7a00*/  @!P0 SYNCS.PHASECHK.TRANS64 P0, [R3+URZ+0x1d0], R0 ;  /* 0x0001d000030085a7 */ /* 0x000ea400080010ff */
[----:B--2---:R-:W-:Y:S05]  /*7a10*/  @!P0 BRA `(.L_x_40) ;  /* 0xfffffffc00f08947 */ /* 0x004fea000383ffff */
[----:B------:R-:W-:Y:S05]  /*7a20*/  BRA `(.L_x_129) ;  /* 0xffffffa800907947 */ /* 0x000fea000383ffff */
.L_x_44:
[----:B------:R-:W-:-:S07]  /*7a30*/  MOV R0, UR4 ;  /* 0x0000000400007c02 */ /* 0x000fce0008000f00 */
.L_x_130:
[----:B-1----:R1:W2:Y:S02]  /*7a40*/  SYNCS.PHASECHK.TRANS64.TRYWAIT P0, [R0+URZ], R2 ;  /* 0x00000002000075a7 */ /* 0x0022a400080011ff */
[----:B--2---:R-:W-:Y:S05]  /*7a50*/  @!P0 NANOSLEEP.SYNCS 0x989680 ;  /* 0x009896800000895d */ /* 0x004fea0003900000 */
[----:B------:R-:W2:Y:S02]  /*7a60*/  @!P0 SYNCS.PHASECHK.TRANS64 P0, [R0+URZ], R2 ;  /* 0x00000002000085a7 */ /* 0x000ea400080010ff */
[----:B--2---:R-:W-:Y:S05]  /*7a70*/  @!P0 BRA `(.L_x_130) ;  /* 0xfffffffc00f08947 */ /* 0x004fea000383ffff */
[----:B------:R-:W-:Y:S05]  /*7a80*/  BRA `(.L_x_131) ;  /* 0xffffffb000347947 */ /* 0x000fea000383ffff */
.L_x_45:
[----:B------:R-:W-:-:S07]  /*7a90*/  MOV R0, UR5 ;  /* 0x0000000500007c02 */ /* 0x000fce0008000f00 */
.L_x_132:
[----:B-1----:R1:W2:Y:S02]  /*7aa0*/  SYNCS.PHASECHK.TRANS64.TRYWAIT P0, [R0+URZ], R3 ;  /* 0x00000003000075a7 */ /* 0x0022a400080011ff */
[----:B--2---:R-:W-:Y:S05]  /*7ab0*/  @!P0 NANOSLEEP.SYNCS 0x989680 ;  /* 0x009896800000895d */ /* 0x004fea0003900000 */
[----:B------:R-:W2:Y:S02]  /*7ac0*/  @!P0 SYNCS.PHASECHK.TRANS64 P0, [R0+URZ], R3 ;  /* 0x00000003000085a7 */ /* 0x000ea400080010ff */
[----:B--2---:R-:W-:Y:S05]  /*7ad0*/  @!P0 BRA `(.L_x_132) ;  /* 0xfffffffc00f08947 */ /* 0x004fea000383ffff */
[----:B------:R-:W-:Y:S05]  /*7ae0*/  BRA `(.L_x_133) ;  /* 0xffffffb000407947 */ /* 0x000fea000383ffff */
.L_x_46:
[----:B------:R-:W-:-:S07]  /*7af0*/  MOV R0, UR5 ;  /* 0x0000000500007c02 */ /* 0x000fce0008000f00 */
.L_x_134:
[----:B-1----:R1:W2:Y:S02]  /*7b00*/  SYNCS.PHASECHK.TRANS64.TRYWAIT P0, [R0+URZ], R3 ;  /* 0x00000003000075a7 */ /* 0x0022a400080011ff */
[----:B--2---:R-:W-:Y:S05]  /*7b10*/  @!P0 NANOSLEEP.SYNCS 0x989680 ;  /* 0x009896800000895d */ /* 0x004fea0003900000 */
[----:B------:R-:W2:Y:S02]  /*7b20*/  @!P0 SYNCS.PHASECHK.TRANS64 P0, [R0+URZ], R3 ;  /* 0x00000003000085a7 */ /* 0x000ea400080010ff */
[----:B--2---:R-:W-:Y:S05]  /*7b30*/  @!P0 BRA `(.L_x_134) ;  /* 0xfffffffc00f08947 */ /* 0x004fea000383ffff */
[----:B------:R-:W-:Y:S05]  /*7b40*/  BRA `(.L_x_135) ;  /* 0xffffffb0004c7947 */ /* 0x000fea000383ffff */
.L_x_47:
[----:B------:R-:W-:-:S07]  /*7b50*/  MOV R0, UR5 ;  /* 0x0000000500007c02 */ /* 0x000fce0008000f00 */
.L_x_136:
[----:B-1----:R1:W2:Y:S02]  /*7b60*/  SYNCS.PHASECHK.TRANS64.TRYWAIT P0, [R0+URZ], R3 ;  /* 0x00000003000075a7 */ /* 0x0022a400080011ff */
[----:B--2---:R-:W-:Y:S05]  /*7b70*/  @!P0 NANOSLEEP.SYNCS 0x989680 ;  /* 0x009896800000895d */ /* 0x004fea0003900000 */
[----:B------:R-:W2:Y:S02]  /*7b80*/  @!P0 SYNCS.PHASECHK.TRANS64 P0, [R0+URZ], R3 ;  /* 0x00000003000085a7 */ /* 0x000ea400080010ff */
[----:B--2---:R-:W-:Y:S05]  /*7b90*/  @!P0 BRA `(.L_x_136) ;  /* 0xfffffffc00f08947 */ /* 0x004fea000383ffff */
[----:B------:R-:W-:Y:S05]  /*7ba0*/  BRA `(.L_x_137) ;  /* 0xffffffb000587947 */ /* 0x000fea000383ffff */
.L_x_48:
[----:B------:R-:W-:-:S07]  /*7bb0*/  MOV R0, UR5 ;  /* 0x0000000500007c02 */ /* 0x000fce0008000f00 */
.L_x_138:
[----:B-1----:R1:W2:Y:S02]  /*7bc0*/  SYNCS.PHASECHK.TRANS64.TRYWAIT P0, [R0+URZ], R3 ;  /* 0x00000003000075a7 */ /* 0x0022a400080011ff */
[----:B--2---:R-:W-:Y:S05]  /*7bd0*/  @!P0 NANOSLEEP.SYNCS 0x989680 ;  /* 0x009896800000895d */ /* 0x004fea0003900000 */
[----:B------:R-:W2:Y:S02]  /*7be0*/  @!P0 SYNCS.PHASECHK.TRANS64 P0, [R0+URZ], R3 ;  /* 0x00000003000085a7 */ /* 0x000ea400080010ff */
[----:B--2---:R-:W-:Y:S05]  /*7bf0*/  @!P0 BRA `(.L_x_138) ;  /* 0xfffffffc00f08947 */ /* 0x004fea000383ffff */
[----:B------:R-:W-:Y:S05]  /*7c00*/  BRA `(.L_x_139) ;  /* 0xffffffb000647947 */ /* 0x000fea000383ffff */
.L_x_49:
[----:B------:R-:W-:-:S07]  /*7c10*/  MOV R0, UR5 ;  /* 0x0000000500007c02 */ /* 0x000fce0008000f00 */
.L_x_140:
[----:B-1----:R1:W2:Y:S02]  /*7c20*/  SYNCS.PHASECHK.TRANS64.TRYWAIT P0, [R0+URZ], R3 ;  /* 0x00000003000075a7 */ /* 0x0022a400080011ff */
[----:B--2---:R-:W-:Y:S05]  /*7c30*/  @!P0 NANOSLEEP.SYNCS 0x989680 ;  /* 0x009896800000895d */ /* 0x004fea0003900000 */
[----:B------:R-:W2:Y:S02]  /*7c40*/  @!P0 SYNCS.PHASECHK.TRANS64 P0, [R0+URZ], R3 ;  /* 0x00000003000085a7 */ /* 0x000ea400080010ff */
[----:B--2---:R-:W-:Y:S05]  /*7c50*/  @!P0 BRA `(.L_x_140) ;  /* 0xfffffffc00f08947 */ /* 0x004fea000383ffff */
[----:B------:R-:W-:Y:S05]  /*7c60*/  BRA `(.L_x_141) ;  /* 0xffffffb000707947 */ /* 0x000fea000383ffff */
.L_x_50:
[----:B------:R-:W-:-:S07]  /*7c70*/  MOV R0, UR5 ;  /* 0x0000000500007c02 */ /* 0x000fce0008000f00 */
.L_x_142:
[----:B-1----:R1:W2:Y:S02]  /*7c80*/  SYNCS.PHASECHK.TRANS64.TRYWAIT P0, [R0+URZ], R3 ;  /* 0x00000003000075a7 */ /* 0x0022a400080011ff */
[----:B--2---:R-:W-:Y:S05]  /*7c90*/  @!P0 NANOSLEEP.SYNCS 0x989680 ;  /* 0x009896800000895d */ /* 0x004fea0003900000 */
[----:B------:R-:W2:Y:S02]  /*7ca0*/  @!P0 SYNCS.PHASECHK.TRANS64 P0, [R0+URZ], R3 ;  /* 0x00000003000085a7 */ /* 0x000ea400080010ff */
[----:B--2---:R-:W-:Y:S05]  /*7cb0*/  @!P0 BRA `(.L_x_142) ;  /* 0xfffffffc00f08947 */ /* 0x004fea000383ffff */
[----:B------:R-:W-:Y:S05]  /*7cc0*/  BRA `(.L_x_143) ;  /* 0xffffffb0007c7947 */ /* 0x000fea000383ffff */
.L_x_51:
[----:B------:R-:W-:-:S07]  /*7cd0*/  MOV R0, UR5 ;  /* 0x0000000500007c02 */ /* 0x000fce0008000f00 */
.L_x_144:
[----:B-1----:R1:W2:Y:S02]  /*7ce0*/  SYNCS.PHASECHK.TRANS64.TRYWAIT P0, [R0+URZ], R3 ;  /* 0x00000003000075a7 */ /* 0x0022a400080011ff */
[----:B--2---:R-:W-:Y:S05]  /*7cf0*/  @!P0 NANOSLEEP.SYNCS 0x989680 ;  /* 0x009896800000895d */ /* 0x004fea0003900000 */
[----:B------:R-:W2:Y:S02]  /*7d00*/  @!P0 SYNCS.PHASECHK.TRANS64 P0, [R0+URZ], R3 ;  /* 0x00000003000085a7 */ /* 0x000ea400080010ff */
[----:B--2---:R-:W-:Y:S05]  /*7d10*/  @!P0 BRA `(.L_x_144) ;  /* 0xfffffffc00f08947 */ /* 0x004fea000383ffff */
[----:B------:R-:W-:Y:S05]  /*7d20*/  BRA `(.L_x_145) ;  /* 0xffffffb000887947 */ /* 0x000fea000383ffff */
.L_x_52:
[----:B------:R-:W-:-:S07]  /*7d30*/  MOV R0, UR5 ;  /* 0x0000000500007c02 */ /* 0x000fce0008000f00 */
.L_x_146:
[----:B-1----:R1:W2:Y:S02]  /*7d40*/  SYNCS.PHASECHK.TRANS64.TRYWAIT P0, [R0+URZ], R3 ;  /* 0x00000003000075a7 */ /* 0x0022a400080011ff */
[----:B--2---:R-:W-:Y:S05]  /*7d50*/  @!P0 NANOSLEEP.SYNCS 0x989680 ;  /* 0x009896800000895d */ /* 0x004fea0003900000 */
[----:B------:R-:W2:Y:S02]  /*7d60*/  @!P0 SYNCS.PHASECHK.TRANS64 P0, [R0+URZ], R3 ;  /* 0x00000003000085a7 */ /* 0x000ea400080010ff */
[----:B--2---:R-:W-:Y:S05]  /*7d70*/  @!P0 BRA `(.L_x_146) ;  /* 0xfffffffc00f08947 */ /* 0x004fea000383ffff */
[----:B------:R-:W-:Y:S05]  /*7d80*/  BRA `(.L_x_147) ;  /* 0xffffffb000947947 */ /* 0x000fea000383ffff */
.L_x_53:
[----:B------:R-:W-:-:S07]  /*7d90*/  MOV R0, UR5 ;  /* 0x0000000500007c02 */ /* 0x000fce0008000f00 */
.L_x_148:
[----:B-1----:R1:W2:Y:S02]  /*7da0*/  SYNCS.PHASECHK.TRANS64.TRYWAIT P0, [R0+URZ], R3 ;  /* 0x00000003000075a7 */ /* 0x0022a400080011ff */
[----:B--2---:R-:W-:Y:S05]  /*7db0*/  @!P0 NANOSLEEP.SYNCS 0x989680 ;  /* 0x009896800000895d */ /* 0x004fea0003900000 */
[----:B------:R-:W2:Y:S02]  /*7dc0*/  @!P0 SYNCS.PHASECHK.TRANS64 P0, [R0+URZ], R3 ;  /* 0x00000003000085a7 */ /* 0x000ea400080010ff */
[----:B--2---:R-:W-:Y:S05]  /*7dd0*/  @!P0 BRA `(.L_x_148) ;  /* 0xfffffffc00f08947 */ /* 0x004fea000383ffff */
[----:B------:R-:W-:Y:S05]  /*7de0*/  BRA `(.L_x_149) ;  /* 0xffffffb000a07947 */ /* 0x000fea000383ffff */
.L_x_54:
[----:B------:R-:W-:-:S07]  /*7df0*/  MOV R0, UR5 ;  /* 0x0000000500007c02 */ /* 0x000fce0008000f00 */
.L_x_150:
[----:B-1----:R1:W2:Y:S02]  /*7e00*/  SYNCS.PHASECHK.TRANS64.TRYWAIT P0, [R0+URZ], R3 ;  /* 0x00000003000075a7 */ /* 0x0022a400080011ff */
[----:B--2---:R-:W-:Y:S05]  /*7e10*/  @!P0 NANOSLEEP.SYNCS 0x989680 ;  /* 0x009896800000895d */ /* 0x004fea0003900000 */
[----:B------:R-:W2:Y:S02]  /*7e20*/  @!P0 SYNCS.PHASECHK.TRANS64 P0, [R0+URZ], R3 ;  /* 0x00000003000085a7 */ /* 0x000ea400080010ff */
[----:B--2---:R-:W-:Y:S05]  /*7e30*/  @!P0 BRA `(.L_x_150) ;  /* 0xfffffffc00f08947 */ /* 0x004fea000383ffff */
[----:B------:R-:W-:Y:S05]  /*7e40*/  BRA `(.L_x_151) ;  /* 0xffffffb000ac7947 */ /* 0x000fea000383ffff */
.L_x_55:
[----:B------:R-:W-:-:S07]  /*7e50*/  MOV R0, UR5 ;  /* 0x0000000500007c02 */ /* 0x000fce0008000f00 */
.L_x_152:
[----:B-1----:R1:W2:Y:S02]  /*7e60*/  SYNCS.PHASECHK.TRANS64.TRYWAIT P0, [R0+URZ], R3 ;  /* 0x00000003000075a7 */ /* 0x0022a400080011ff */
[----:B--2---:R-:W-:Y:S05]  /*7e70*/  @!P0 NANOSLEEP.SYNCS 0x989680 ;  /* 0x009896800000895d */ /* 0x004fea0003900000 */
[----:B------:R-:W2:Y:S02]  /*7e80*/  @!P0 SYNCS.PHASECHK.TRANS64 P0, [R0+URZ], R3 ;  /* 0x00000003000085a7 */ /* 0x000ea400080010ff */
[----:B--2---:R-:W-:Y:S05]  /*7e90*/  @!P0 BRA `(.L_x_152) ;  /* 0xfffffffc00f08947 */ /* 0x004fea000383ffff */
[----:B------:R-:W-:Y:S05]  /*7ea0*/  BRA `(.L_x_153) ;  /* 0xffffffb000b87947 */ /* 0x000fea000383ffff */
.L_x_56:
[----:B------:R-:W-:-:S07]  /*7eb0*/  MOV R0, UR5 ;  /* 0x0000000500007c02 */ /* 0x000fce0008000f00 */
.L_x_154:
[----:B-1----:R1:W2:Y:S02]  /*7ec0*/  SYNCS.PHASECHK.TRANS64.TRYWAIT P0, [R0+URZ], R3 ;  /* 0x00000003000075a7 */ /* 0x0022a400080011ff */
[----:B--2---:R-:W-:Y:S05]  /*7ed0*/  @!P0 NANOSLEEP.SYNCS 0x989680 ;  /* 0x009896800000895d */ /* 0x004fea0003900000 */
[----:B------:R-:W2:Y:S02]  /*7ee0*/  @!P0 SYNCS.PHASECHK.TRANS64 P0, [R0+URZ], R3 ;  /* 0x00000003000085a7 */ /* 0x000ea400080010ff */
[----:B--2---:R-:W-:Y:S05]  /*7ef0*/  @!P0 BRA `(.L_x_154) ;  /* 0xfffffffc00f08947 */ /* 0x004fea000383ffff */
[----:B------:R-:W-:Y:S05]  /*7f00*/  BRA `(.L_x_155) ;  /* 0xffffffb000c47947 */ /* 0x000fea000383ffff */
.L_x_57:
[----:B------:R-:W-:-:S07]  /*7f10*/  MOV R0, UR5 ;  /* 0x0000000500007c02 */ /* 0x000fce0008000f00 */
.L_x_156:
[----:B-1----:R1:W2:Y:S02]  /*7f20*/  SYNCS.PHASECHK.TRANS64.TRYWAIT P0, [R0+URZ], R3 ;  /* 0x00000003000075a7 */ /* 0x0022a400080011ff */
[----:B--2---:R-:W-:Y:S05]  /*7f30*/  @!P0 NANOSLEEP.SYNCS 0x989680 ;  /* 0x009896800000895d */ /* 0x004fea0003900000 */
[----:B------:R-:W2:Y:S02]  /*7f40*/  @!P0 SYNCS.PHASECHK.TRANS64 P0, [R0+URZ], R3 ;  /* 0x00000003000085a7 */ /* 0x000ea400080010ff */
[----:B--2---:R-:W-:Y:S05]  /*7f50*/  @!P0 BRA `(.L_x_156) ;  /* 0xfffffffc00f08947 */ /* 0x004fea000383ffff */
[----:B------:R-:W-:Y:S05]  /*7f60*/  BRA `(.L_x_157) ;  /* 0xffffffb000d07947 */ /* 0x000fea000383ffff */
.L_x_58:
[----:B------:R-:W-:-:S07]  /*7f70*/  MOV R0, UR5 ;  /* 0x0000000500007c02 */ /* 0x000fce0008000f00 */
.L_x_158:
[----:B-1----:R1:W2:Y:S02]  /*7f80*/  SYNCS.PHASECHK.TRANS64.TRYWAIT P0, [R0+URZ], R3 ;  /* 0x00000003000075a7 */ /* 0x0022a400080011ff */
[----:B--2---:R-:W-:Y:S05]  /*7f90*/  @!P0 NANOSLEEP.SYNCS 0x989680 ;  /* 0x009896800000895d */ /* 0x004fea0003900000 */
[----:B------:R-:W2:Y:S02]  /*7fa0*/  @!P0 SYNCS.PHASECHK.TRANS64 P0, [R0+URZ], R3 ;  /* 0x00000003000085a7 */ /* 0x000ea400080010ff */
[----:B--2---:R-:W-:Y:S05]  /*7fb0*/  @!P0 BRA `(.L_x_158) ;  /* 0xfffffffc00f08947 */ /* 0x004fea000383ffff */
[----:B------:R-:W-:Y:S05]  /*7fc0*/  BRA `(.L_x_159) ;  /* 0xffffffb000dc7947 */ /* 0x000fea000383ffff */
.L_x_59:
[----:B------:R-:W-:-:S07]  /*7fd0*/  MOV R0, UR5 ;  /* 0x0000000500007c02 */ /* 0x000fce0008000f00 */
.L_x_160:
[----:B-1----:R1:W2:Y:S02]  /*7fe0*/  SYNCS.PHASECHK.TRANS64.TRYWAIT P0, [R0+URZ], R3 ;  /* 0x00000003000075a7 */ /* 0x0022a400080011ff */
[----:B--2---:R-:W-:Y:S05]  /*7ff0*/  @!P0 NANOSLEEP.SYNCS 0x989680 ;  /* 0x009896800000895d */ /* 0x004fea0003900000 */
[----:B------:R-:W2:Y:S02]  /*8000*/  @!P0 SYNCS.PHASECHK.TRANS64 P0, [R0+URZ], R3 ;  /* 0x00000003000085a7 */ /* 0x000ea400080010ff */
[----:B--2---:R-:W-:Y:S05]  /*8010*/  @!P0 BRA `(.L_x_160) ;  /* 0xfffffffc00f08947 */ /* 0x004fea000383ffff */
[----:B------:R-:W-:Y:S05]  /*8020*/  BRA `(.L_x_161) ;  /* 0xffffffb000e87947 */ /* 0x000fea000383ffff */
.L_x_60:
[----:B------:R-:W-:-:S07]  /*8030*/  MOV R0, UR5 ;  /* 0x0000000500007c02 */ /* 0x000fce0008000f00 */
.L_x_162:
[----:B-1----:R1:W2:Y:S02]  /*8040*/  SYNCS.PHASECHK.TRANS64.TRYWAIT P0, [R0+URZ], R3 ;  /* 0x00000003000075a7 */ /* 0x0022a400080011ff */
[----:B--2---:R-:W-:Y:S05]  /*8050*/  @!P0 NANOSLEEP.SYNCS 0x989680 ;  /* 0x009896800000895d */ /* 0x004fea0003900000 */
[----:B------:R-:W2:Y:S02]  /*8060*/  @!P0 SYNCS.PHASECHK.TRANS64 P0, [R0+URZ], R3 ;  /* 0x00000003000085a7 */ /* 0x000ea400080010ff */
[----:B--2---:R-:W-:Y:S05]  /*8070*/  @!P0 BRA `(.L_x_162) ;  /* 0xfffffffc00f08947 */ /* 0x004fea000383ffff */
[----:B------:R-:W-:Y:S05]  /*8080*/  BRA `(.L_x_163) ;  /* 0xffffffb000f47947 */ /* 0x000fea000383ffff */
.L_x_61:
[----:B------:R-:W-:-:S07]  /*8090*/  MOV R0, UR5 ;  /* 0x0000000500007c02 */ /* 0x000fce0008000f00 */
.L_x_164:
[----:B-1----:R1:W2:Y:S02]  /*80a0*/  SYNCS.PHASECHK.TRANS64.TRYWAIT P0, [R0+URZ], R3 ;  /* 0x00000003000075a7 */ /* 0x0022a400080011ff */
[----:B--2---:R-:W-:Y:S05]  /*80b0*/  @!P0 NANOSLEEP.SYNCS 0x989680 ;  /* 0x009896800000895d */ /* 0x004fea0003900000 */
[----:B------:R-:W2:Y:S02]  /*80c0*/  @!P0 SYNCS.PHASECHK.TRANS64 P0, [R0+URZ], R3 ;  /* 0x00000003000085a7 */ /* 0x000ea400080010ff */
[----:B--2---:R-:W-:Y:S05]  /*80d0*/  @!P0 BRA `(.L_x_164) ;  /* 0xfffffffc00f08947 */ /* 0x004fea000383ffff */
[----:B------:R-:W-:Y:S05]  /*80e0*/  BRA `(.L_x_165) ;  /* 0xffffffb400007947 */ /* 0x000fea000383ffff */
.L_x_62:
[----:B------:R-:W-:-:S07]  /*80f0*/  MOV R0, UR5 ;  /* 0x0000000500007c02 */ /* 0x000fce0008000f00 */
.L_x_166:
[----:B-1----:R1:W2:Y:S02]  /*8100*/  SYNCS.PHASECHK.TRANS64.TRYWAIT P0, [R0+URZ], R3 ;  /* 0x00000003000075a7 */ /* 0x0022a400080011ff */
[----:B--2---:R-:W-:Y:S05]  /*8110*/  @!P0 NANOSLEEP.SYNCS 0x989680 ;  /* 0x009896800000895d */ /* 0x004fea0003900000 */
[----:B------:R-:W2:Y:S02]  /*8120*/  @!P0 SYNCS.PHASECHK.TRANS64 P0, [R0+URZ], R3 ;  /* 0x00000003000085a7 */ /* 0x000ea400080010ff */
[----:B--2---:R-:W-:Y:S05]  /*8130*/  @!P0 BRA `(.L_x_166) ;  /* 0xfffffffc00f08947 */ /* 0x004fea000383ffff */
[----:B------:R-:W-:Y:S05]  /*8140*/  BRA `(.L_x_167) ;  /* 0xffffffb4000c7947 */ /* 0x000fea000383ffff */
.L_x_63:
[----:B------:R-:W-:-:S07]  /*8150*/  MOV R0, UR5 ;  /* 0x0000000500007c02 */ /* 0x000fce0008000f00 */
.L_x_168:
[----:B-1----:R1:W2:Y:S02]  /*8160*/  SYNCS.PHASECHK.TRANS64.TRYWAIT P0, [R0+URZ], R3 ;  /* 0x00000003000075a7 */ /* 0x0022a400080011ff */
[----:B--2---:R-:W-:Y:S05]  /*8170*/  @!P0 NANOSLEEP.SYNCS 0x989680 ;  /* 0x009896800000895d */ /* 0x004fea0003900000 */
[----:B------:R-:W2:Y:S02]  /*8180*/  @!P0 SYNCS.PHASECHK.TRANS64 P0, [R0+URZ], R3 ;  /* 0x00000003000085a7 */ /* 0x000ea400080010ff */
[----:B--2---:R-:W-:Y:S05]  /*8190*/  @!P0 BRA `(.L_x_168) ;  /* 0xfffffffc00f08947 */ /* 0x004fea000383ffff */
[----:B------:R-:W-:Y:S05]  /*81a0*/  BRA `(.L_x_169) ;  /* 0xffffffb400187947 */ /* 0x000fea000383ffff */
.L_x_64:
[----:B------:R-:W-:-:S07]  /*81b0*/  MOV R0, UR5 ;  /* 0x0000000500007c02 */ /* 0x000fce0008000f00 */
.L_x_170:
[----:B-1----:R1:W2:Y:S02]  /*81c0*/  SYNCS.PHASECHK.TRANS64.TRYWAIT P0, [R0+URZ], R3 ;  /* 0x00000003000075a7 */ /* 0x0022a400080011ff */
[----:B--2---:R-:W-:Y:S05]  /*81d0*/  @!P0 NANOSLEEP.SYNCS 0x989680 ;  /* 0x009896800000895d */ /* 0x004fea0003900000 */
[----:B------:R-:W2:Y:S02]  /*81e0*/  @!P0 SYNCS.PHASECHK.TRANS64 P0, [R0+URZ], R3 ;  /* 0x00000003000085a7 */ /* 0x000ea400080010ff */
[----:B--2---:R-:W-:Y:S05]  /*81f0*/  @!P0 BRA `(.L_x_170) ;  /* 0xfffffffc00f08947 */ /* 0x004fea000383ffff */
[----:B------:R-:W-:Y:S05]  /*8200*/  BRA `(.L_x_171) ;  /* 0xffffffb400247947 */ /* 0x000fea000383ffff */
.L_x_65:
[----:B------:R-:W-:-:S07]  /*8210*/  MOV R0, UR5 ;  /* 0x0000000500007c02 */ /* 0x000fce0008000f00 */
.L_x_172:
[----:B-1----:R1:W2:Y:S02]  /*8220*/  SYNCS.PHASECHK.TRANS64.TRYWAIT P0, [R0+URZ], R3 ;  /* 0x00000003000075a7 */ /* 0x0022a400080011ff */
[----:B--2---:R-:W-:Y:S05]  /*8230*/  @!P0 NANOSLEEP.SYNCS 0x989680 ;  /* 0x009896800000895d */ /* 0x004fea0003900000 */
[----:B------:R-:W2:Y:S02]  /*8240*/  @!P0 SYNCS.PHASECHK.TRANS64 P0, [R0+URZ], R3 ;  /* 0x00000003000085a7 */ /* 0x000ea400080010ff */
[----:B--2---:R-:W-:Y:S05]  /*8250*/  @!P0 BRA `(.L_x_172) ;  /* 0xfffffffc00f08947 */ /* 0x004fea000383ffff */
[----:B------:R-:W-:Y:S05]  /*8260*/  BRA `(.L_x_173) ;  /* 0xffffffb400307947 */ /* 0x000fea000383ffff */
.L_x_66:
[----:B------:R-:W-:-:S07]  /*8270*/  MOV R0, UR5 ;  /* 0x0000000500007c02 */ /* 0x000fce0008000f00 */
.L_x_174:
[----:B-1----:R1:W2:Y:S02]  /*8280*/  SYNCS.PHASECHK.TRANS64.TRYWAIT P0, [R0+URZ], R3 ;  /* 0x00000003000075a7 */ /* 0x0022a400080011ff */
[----:B--2---:R-:W-:Y:S05]  /*8290*/  @!P0 NANOSLEEP.SYNCS 0x989680 ;  /* 0x009896800000895d */ /* 0x004fea0003900000 */
[----:B------:R-:W2:Y:S02]  /*82a0*/  @!P0 SYNCS.PHASECHK.TRANS64 P0, [R0+URZ], R3 ;  /* 0x00000003000085a7 */ /* 0x000ea400080010ff */
[----:B--2---:R-:W-:Y:S05]  /*82b0*/  @!P0 BRA `(.L_x_174) ;  /* 0xfffffffc00f08947 */ /* 0x004fea000383ffff */
[----:B------:R-:W-:Y:S05]  /*82c0*/  BRA `(.L_x_175) ;  /* 0xffffffb4003c7947 */ /* 0x000fea000383ffff */
.L_x_67:
[----:B------:R-:W-:-:S07]  /*82d0*/  MOV R0, UR5 ;  /* 0x0000000500007c02 */ /* 0x000fce0008000f00 */
.L_x_176:
[----:B-1----:R1:W2:Y:S02]  /*82e0*/  SYNCS.PHASECHK.TRANS64.TRYWAIT P0, [R0+URZ], R3 ;  /* 0x00000003000075a7 */ /* 0x0022a400080011ff */
[----:B--2---:R-:W-:Y:S05]  /*82f0*/  @!P0 NANOSLEEP.SYNCS 0x989680 ;  /* 0x009896800000895d */ /* 0x004fea0003900000 */
[----:B------:R-:W2:Y:S02]  /*8300*/  @!P0 SYNCS.PHASECHK.TRANS64 P0, [R0+URZ], R3 ;  /* 0x00000003000085a7 */ /* 0x000ea400080010ff */
[----:B--2---:R-:W-:Y:S05]  /*8310*/  @!P0 BRA `(.L_x_176) ;  /* 0xfffffffc00f08947 */ /* 0x004fea000383ffff */
[----:B------:R-:W-:Y:S05]  /*8320*/  BRA `(.L_x_177) ;  /* 0xffffffb400487947 */ /* 0x000fea000383ffff */
.L_x_68:
[----:B------:R-:W-:-:S07]  /*8330*/  MOV R0, UR5 ;  /* 0x0000000500007c02 */ /* 0x000fce0008000f00 */
.L_x_178:
[----:B-1----:R1:W2:Y:S02]  /*8340*/  SYNCS.PHASECHK.TRANS64.TRYWAIT P0, [R0+URZ], R3 ;  /* 0x00000003000075a7 */ /* 0x0022a400080011ff */
[----:B--2---:R-:W-:Y:S05]  /*8350*/  @!P0 NANOSLEEP.SYNCS 0x989680 ;  /* 0x009896800000895d */ /* 0x004fea0003900000 */
[----:B------:R-:W2:Y:S02]  /*8360*/  @!P0 SYNCS.PHASECHK.TRANS64 P0, [R0+URZ], R3 ;  /* 0x00000003000085a7 */ /* 0x000ea400080010ff */
[----:B--2---:R-:W-:Y:S05]  /*8370*/  @!P0 BRA `(.L_x_178) ;  /* 0xfffffffc00f08947 */ /* 0x004fea000383ffff */
[----:B------:R-:W-:Y:S05]  /*8380*/  BRA `(.L_x_179) ;  /* 0xffffffb400547947 */ /* 0x000fea000383ffff */
.L_x_69:
[----:B------:R-:W-:-:S07]  /*8390*/  MOV R0, UR5 ;  /* 0x0000000500007c02 */ /* 0x000fce0008000f00 */
.L_x_180:
[----:B-1----:R1:W2:Y:S02]  /*83a0*/  SYNCS.PHASECHK.TRANS64.TRYWAIT P0, [R0+URZ], R3 ;  /* 0x00000003000075a7 */ /* 0x0022a400080011ff */
[----:B--2---:R-:W-:Y:S05]  /*83b0*/  @!P0 NANOSLEEP.SYNCS 0x989680 ;  /* 0x009896800000895d */ /* 0x004fea0003900000 */
[----:B------:R-:W2:Y:S02]  /*83c0*/  @!P0 SYNCS.PHASECHK.TRANS64 P0, [R0+URZ], R3 ;  /* 0x00000003000085a7 */ /* 0x000ea400080010ff */
[----:B--2---:R-:W-:Y:S05]  /*83d0*/  @!P0 BRA `(.L_x_180) ;  /* 0xfffffffc00f08947 */ /* 0x004fea000383ffff */
[----:B------:R-:W-:Y:S05]  /*83e0*/  BRA `(.L_x_181) ;  /* 0xffffffb400607947 */ /* 0x000fea000383ffff */
.L_x_72:
[----:B--2---:R2:W3:Y:S02]  /*83f0*/  SYNCS.PHASECHK.TRANS64.TRYWAIT P0, [R2+URZ+0x230], R4 ;  /* 0x00023004020075a7 */ /* 0x0044e400080011ff */
[----:B---3--:R-:W-:Y:S05]  /*8400*/  @!P0 NANOSLEEP.SYNCS 0x989680 ;  /* 0x009896800000895d */ /* 0x008fea0003900000 */
[----:B------:R-:W3:Y:S02]  /*8410*/  @!P0 SYNCS.PHASECHK.TRANS64 P0, [R2+URZ+0x230], R4 ;  /* 0x00023004020085a7 */ /* 0x000ee400080010ff */
[----:B---3--:R-:W-:Y:S05]  /*8420*/  @!P0 BRA `(.L_x_72) ;  /* 0xfffffffc00f08947 */ /* 0x008fea000383ffff */
[----:B------:R-:W-:Y:S05]  /*8430*/  BRA `(.L_x_182) ;  /* 0xffffffb400bc7947 */ /* 0x000fea000383ffff */
.L_x_73:
[----:B------:R-:W-:-:S07]  /*8440*/  MOV R2, UR4 ;  /* 0x0000000400027c02 */ /* 0x000fce0008000f00 */
.L_x_183:
[----:B--2---:R2:W3:Y:S02]  /*8450*/  SYNCS.PHASECHK.TRANS64.TRYWAIT P0, [R2+URZ+0x1e0], R5 ;  /* 0x0001e005020075a7 */ /* 0x0044e400080011ff */
[----:B---3--:R-:W-:Y:S05]  /*8460*/  @!P0 NANOSLEEP.SYNCS 0x989680 ;  /* 0x009896800000895d */ /* 0x008fea0003900000 */
[----:B------:R-:W3:Y:S02]  /*8470*/  @!P0 SYNCS.PHASECHK.TRANS64 P0, [R2+URZ+0x1e0], R5 ;  /* 0x0001e005020085a7 */ /* 0x000ee400080010ff */
[----:B---3--:R-:W-:Y:S05]  /*8480*/  @!P0 BRA `(.L_x_183) ;  /* 0xfffffffc00f08947 */ /* 0x008fea000383ffff */
[----:B------:R-:W-:Y:S05]  /*8490*/  BRA `(.L_x_184) ;  /* 0xffffffb400cc7947 */ /* 0x000fea000383ffff */
.L_x_74:
[----:B--2---:R2:W3:Y:S02]  /*84a0*/  SYNCS.PHASECHK.TRANS64.TRYWAIT P1, [R2+URZ+0x1d0], R4 ;  /* 0x0001d004020075a7 */ /* 0x0044e400080211ff */
[----:B---3--:R-:W-:Y:S05]  /*84b0*/  @!P1 NANOSLEEP.SYNCS 0x989680 ;  /* 0x009896800000995d */ /* 0x008fea0003900000 */
[----:B------:R-:W3:Y:S02]  /*84c0*/  @!P1 SYNCS.PHASECHK.TRANS64 P1, [R2+URZ+0x1d0], R4 ;  /* 0x0001d004020095a7 */ /* 0x000ee400080210ff */
[----:B---3--:R-:W-:Y:S05]  /*84d0*/  @!P1 BRA `(.L_x_74) ;  /* 0xfffffffc00f09947 */ /* 0x008fea000383ffff */
[----:B------:R-:W-:Y:S05]  /*84e0*/  BRA `(.L_x_185) ;  /* 0xffffffb400fc7947 */ /* 0x000fea000383ffff */
.L_x_77:
[----:B------:R-:W-:-:S07]  /*84f0*/  MOV R0, UR4 ;  /* 0x0000000400007c02 */ /* 0x000fce0008000f00 */
.L_x_186:
[----:B--2---:R2:W3:Y:S02]  /*8500*/  SYNCS.PHASECHK.TRANS64.TRYWAIT P0, [R0+URZ+0x1e0], R2 ;  /* 0x0001e002000075a7 */ /* 0x0044e400080011ff */
[----:B---3--:R-:W-:Y:S05]  /*8510*/  @!P0 NANOSLEEP.SYNCS 0x989680 ;  /* 0x009896800000895d */ /* 0x008fea0003900000 */
[----:B------:R-:W3:Y:S02]  /*8520*/  @!P0 SYNCS.PHASECHK.TRANS64 P0, [R0+URZ+0x1e0], R2 ;  /* 0x0001e002000085a7 */ /* 0x000ee400080010ff */
[----:B---3--:R-:W-:Y:S05]  /*8530*/  @!P0 BRA `(.L_x_186) ;  /* 0xfffffffc00f08947 */ /* 0x008fea000383ffff */
[----:B------:R-:W-:Y:S05]  /*8540*/  BRA `(.L_x_76) ;  /* 0xffffffb800507947 */ /* 0x000fea000383ffff */
.L_x_84:
[----:B-1----:R1:W2:Y:S02]  /*8550*/  SYNCS.PHASECHK.TRANS64.TRYWAIT P1, [R0+URZ+0x1d0], R2 ;  /* 0x0001d002000075a7 */ /* 0x0022a400080211ff */
[----:B--2---:R-:W-:Y:S05]  /*8560*/  @!P1 NANOSLEEP.SYNCS 0x989680 ;  /* 0x009896800000995d */ /* 0x004fea0003900000 */
[----:B------:R-:W2:Y:S02]  /*8570*/  @!P1 SYNCS.PHASECHK.TRANS64 P1, [R0+URZ+0x1d0], R2 ;  /* 0x0001d002000095a7 */ /* 0x000ea400080210ff */
[----:B--2---:R-:W-:Y:S05]  /*8580*/  @!P1 BRA `(.L_x_84) ;  /* 0xfffffffc00f09947 */ /* 0x004fea000383ffff */
[----:B------:R-:W-:Y:S05]  /*8590*/  BRA `(.L_x_187) ;  /* 0xffffffbc00b47947 */ /* 0x000fea000383ffff */
.L_x_85:
[----:B------:R-:W-:-:S07]  /*85a0*/  MOV R2, UR23 ;  /* 0x0000001700027c02 */ /* 0x000fce0008000f00 */
.L_x_188:
[----:B-1----:R1:W2:Y:S02]  /*85b0*/  SYNCS.PHASECHK.TRANS64.TRYWAIT P0, [R2+URZ+0x210], R0 ;  /* 0x00021000020075a7 */ /* 0x0022a400080011ff */
[----:B--2---:R-:W-:Y:S05]  /*85c0*/  @!P0 NANOSLEEP.SYNCS 0x989680 ;  /* 0x009896800000895d */ /* 0x004fea0003900000 */
[----:B------:R-:W2:Y:S02]  /*85d0*/  @!P0 SYNCS.PHASECHK.TRANS64 P0, [R2+URZ+0x210], R0 ;  /* 0x00021000020085a7 */ /* 0x000ea400080010ff */
[----:B--2---:R-:W-:Y:S05]  /*85e0*/  @!P0 BRA `(.L_x_188) ;  /* 0xfffffffc00f08947 */ /* 0x004fea000383ffff */
[----:B------:R-:W-:Y:S05]  /*85f0*/  BRA `(.L_x_189) ;  /* 0xffffffc000047947 */ /* 0x000fea000383ffff */
.L_x_88:
[----:B------:R-:W-:Y:S07]  /*8600*/  MOV R0, UR5 ;  /* 0x0000000500007c02 */ /* 0x000fee0008000f00 */
.L_x_190:
[----:B-1----:R1:W2:Y:S02]  /*8610*/  SYNCS.PHASECHK.TRANS64.TRYWAIT P0, [R0+URZ], R2 ;  /* 0x00000002000075a7 */ /* 0x0022a400080011ff */
[----:B--2---:R-:W-:Y:S05]  /*8620*/  @!P0 NANOSLEEP.SYNCS 0x989680 ;  /* 0x009896800000895d */ /* 0x004fea0003900000 */
[----:B------:R-:W2:Y:S02]  /*8630*/  @!P0 SYNCS.PHASECHK.TRANS64 P0, [R0+URZ], R2 ;  /* 0x00000002000085a7 */ /* 0x000ea400080010ff */
[----:B--2---:R-:W-:Y:S05]  /*8640*/  @!P0 BRA `(.L_x_190) ;  /* 0xfffffffc00f08947 */ /* 0x004fea000383ffff */
[----:B------:R-:W-:Y:S05]  /*8650*/  BRA `(.L_x_87) ;  /* 0xffffffc000207947 */ /* 0x000fea000383ffff */
.L_x_91:
[----:B------:R-:W-:-:S07]  /*8660*/  MOV R0, UR4 ;  /* 0x0000000400007c02 */ /* 0x000fce0008000f00 */
.L_x_191:
[----:B--2---:R2:W4:Y:S02]  /*8670*/  SYNCS.PHASECHK.TRANS64.TRYWAIT P0, [R0+URZ], R2 ;  /* 0x00000002000075a7 */ /* 0x00452400080011ff */
[----:B----4-:R-:W-:Y:S05]  /*8680*/  @!P0 NANOSLEEP.SYNCS 0x989680 ;  /* 0x009896800000895d */ /* 0x010fea0003900000 */
[----:B------:R-:W4:Y:S02]  /*8690*/  @!P0 SYNCS.PHASECHK.TRANS64 P0, [R0+URZ], R2 ;  /* 0x00000002000085a7 */ /* 0x000f2400080010ff */
[----:B----4-:R-:W-:Y:S05]  /*86a0*/  @!P0 BRA `(.L_x_191) ;  /* 0xfffffffc00f08947 */ /* 0x010fea000383ffff */
[----:B------:R-:W-:Y:S05]  /*86b0*/  BRA `(.L_x_192) ;  /* 0xffffffc000d47947 */ /* 0x000fea000383ffff */
.L_x_92:
[----:B------:R-:W-:-:S07]  /*86c0*/  MOV R0, UR5 ;  /* 0x0000000500007c02 */ /* 0x000fce0008000f00 */
.L_x_193:
[----:B-1----:R1:W2:Y:S02]  /*86d0*/  SYNCS.PHASECHK.TRANS64.TRYWAIT P0, [R0+URZ], R3 ;  /* 0x00000003000075a7 */ /* 0x0022a400080011ff */
[----:B--2---:R-:W-:Y:S05]  /*86e0*/  @!P0 NANOSLEEP.SYNCS 0x989680 ;  /* 0x009896800000895d */ /* 0x004fea0003900000 */
[----:B------:R-:W2:Y:S02]  /*86f0*/  @!P0 SYNCS.PHASECHK.TRANS64 P0, [R0+URZ], R3 ;  /* 0x00000003000085a7 */ /* 0x000ea400080010ff */
[----:B--2---:R-:W-:Y:S05]  /*8700*/  @!P0 BRA `(.L_x_193) ;  /* 0xfffffffc00f08947 */ /* 0x004fea000383ffff */
[----:B------:R-:W-:Y:S05]  /*8710*/  BRA `(.L_x_194) ;  /* 0xffffffc000e07947 */ /* 0x000fea000383ffff */
.L_x_93:
[----:B------:R-:W-:-:S07]  /*8720*/  MOV R0, UR5 ;  /* 0x0000000500007c02 */ /* 0x000fce0008000f00 */
.L_x_195:
[----:B-1----:R1:W2:Y:S02]  /*8730*/  SYNCS.PHASECHK.TRANS64.TRYWAIT P0, [R0+URZ], R3 ;  /* 0x00000003000075a7 */ /* 0x0022a400080011ff */
[----:B--2---:R-:W-:Y:S05]  /*8740*/  @!P0 NANOSLEEP.SYNCS 0x989680 ;  /* 0x009896800000895d */ /* 0x004fea0003900000 */
[----:B------:R-:W2:Y:S02]  /*8750*/  @!P0 SYNCS.PHASECHK.TRANS64 P0, [R0+URZ], R3 ;  /* 0x00000003000085a7 */ /* 0x000ea400080010ff */
[----:B--2---:R-:W-:Y:S05]  /*8760*/  @!P0 BRA `(.L_x_195) ;  /* 0xfffffffc00f08947 */ /* 0x004fea000383ffff */
[----:B------:R-:W-:Y:S05]  /*8770*/  BRA `(.L_x_196) ;  /* 0xffffffc000ec7947 */ /* 0x000fea000383ffff */
.L_x_94:
[----:B-1----:R-:W-:-:S07]  /*8780*/  MOV R0, UR4 ;  /* 0x0000000400007c02 */ /* 0x002fce0008000f00 */
.L_x_197:
[----:B-1----:R1:W2:Y:S02]  /*8790*/  SYNCS.PHASECHK.TRANS64.TRYWAIT P0, [R0+URZ], R2 ;  /* 0x00000002000075a7 */ /* 0x0022a400080011ff */
[----:B--2---:R-:W-:Y:S05]  /*87a0*/  @!P0 NANOSLEEP.SYNCS 0x989680 ;  /* 0x009896800000895d */ /* 0x004fea0003900000 */
[----:B------:R-:W2:Y:S02]  /*87b0*/  @!P0 SYNCS.PHASECHK.TRANS64 P0, [R0+URZ], R2 ;  /* 0x00000002000085a7 */ /* 0x000ea400080010ff */
[----:B--2---:R-:W-:Y:S05]  /*87c0*/  @!P0 BRA `(.L_x_197) ;  /* 0xfffffffc00f08947 */ /* 0x004fea000383ffff */
[----:B------:R-:W-:Y:S05]  /*87d0*/  BRA `(.L_x_198) ;  /* 0xffffffc000f87947 */ /* 0x000fea000383ffff */
.L_x_99:
[----:B---3--:R3:W4:Y:S02]  /*87e0*/  SYNCS.PHASECHK.TRANS64.TRYWAIT P0, [R7+URZ+0x1d0], R0 ;  /* 0x0001d000070075a7 */ /* 0x00872400080011ff */
[----:B----4-:R-:W-:Y:S05]  /*87f0*/  @!P0 NANOSLEEP.SYNCS 0x989680 ;  /* 0x009896800000895d */ /* 0x010fea0003900000 */
[----:B------:R-:W4:Y:S02]  /*8800*/  @!P0 SYNCS.PHASECHK.TRANS64 P0, [R7+URZ+0x1d0], R0 ;  /* 0x0001d000070085a7 */ /* 0x000f2400080010ff */
[----:B----4-:R-:W-:Y:S05]  /*8810*/  @!P0 BRA `(.L_x_99) ;  /* 0xfffffffc00f08947 */ /* 0x010fea000383ffff */
[----:B------:R-:W-:Y:S05]  /*8820*/  BRA `(.L_x_199) ;  /* 0xffffffc8000c7947 */ /* 0x000fea000383ffff */
.L_x_102:
[----:B-1----:R-:W-:Y:S07]  /*8830*/  MOV R0, UR17 ;  /* 0x0000001100007c02 */ /* 0x002fee0008000f00 */
.L_x_200:
[----:B-1----:R1:W3:Y:S02]  /*8840*/  SYNCS.PHASECHK.TRANS64.TRYWAIT P2, [R0+URZ+0x1c8], R7 ;  /* 0x0001c807000075a7 */ /* 0x0022e400080411ff */
[----:B---3--:R-:W-:Y:S05]  /*8850*/  @!P2 NANOSLEEP.SYNCS 0x989680 ;  /* 0x009896800000a95d */ /* 0x008fea0003900000 */
[----:B------:R-:W3:Y:S02]  /*8860*/  @!P2 SYNCS.PHASECHK.TRANS64 P2, [R0+URZ+0x1c8], R7 ;  /* 0x0001c8070000a5a7 */ /* 0x000ee400080410ff */
[----:B---3--:R-:W-:Y:S05]  /*8870*/  @!P2 BRA `(.L_x_200) ;  /* 0xfffffffc00f0a947 */ /* 0x008fea000383ffff */
[----:B------:R-:W-:Y:S05]  /*8880*/  BRA `(.L_x_101) ;  /* 0xffffffcc006c7947 */ /* 0x000fea000383ffff */
.L_x_105:
[----:B-1----:R-:W-:Y:S07]  /*8890*/  MOV R0, UR17 ;  /* 0x0000001100007c02 */ /* 0x002fee0008000f00 */
.L_x_201:
[----:B-1----:R1:W3:Y:S02]  /*88a0*/  SYNCS.PHASECHK.TRANS64.TRYWAIT P0, [R0+URZ+0x1b8], R6 ;  /* 0x0001b806000075a7 */ /* 0x0022e400080011ff */
[----:B---3--:R-:W-:Y:S05]  /*88b0*/  @!P0 NANOSLEEP.SYNCS 0x989680 ;  /* 0x009896800000895d */ /* 0x008fea0003900000 */
[----:B------:R-:W3:Y:S02]  /*88c0*/  @!P0 SYNCS.PHASECHK.TRANS64 P0, [R0+URZ+0x1b8], R6 ;  /* 0x0001b806000085a7 */ /* 0x000ee400080010ff */
[----:B---3--:R-:W-:Y:S05]  /*88d0*/  @!P0 BRA `(.L_x_201) ;  /* 0xfffffffc00f08947 */ /* 0x008fea000383ffff */
[----:B------:R-:W-:Y:S05]  /*88e0*/  BRA `(.L_x_202) ;  /* 0xffffffcc00bc7947 */ /* 0x000fea000383ffff */
.L_x_108:
[----:B---3--:R3:W1:Y:S02]  /*88f0*/  SYNCS.PHASECHK.TRANS64.TRYWAIT P0, [R3+URZ+0x1d0], R0 ;  /* 0x0001d000030075a7 */ /* 0x00866400080011ff */
[----:B-1----:R-:W-:Y:S05]  /*8900*/  @!P0 NANOSLEEP.SYNCS 0x989680 ;  /* 0x009896800000895d */ /* 0x002fea0003900000 */
[----:B------:R-:W1:Y:S02]  /*8910*/  @!P0 SYNCS.PHASECHK.TRANS64 P0, [R3+URZ+0x1d0], R0 ;  /* 0x0001d000030085a7 */ /* 0x000e6400080010ff */
[----:B-1----:R-:W-:Y:S05]  /*8920*/  @!P0 BRA `(.L_x_108) ;  /* 0xfffffffc00f08947 */ /* 0x002fea000383ffff */
[----:B------:R-:W-:Y:S05]  /*8930*/  BRA `(.L_x_203) ;  /* 0xffffffd400047947 */ /* 0x000fea000383ffff */
.L_x_119:
[----:B-1----:R-:W-:Y:S04]  /*8940*/  MOV R0, UR44 ;  /* 0x0000002c00007c02 */ /* 0x002fe80008000f00 */
[----:B------:R1:W2:Y:S03]  /*8950*/  SYNCS.PHASECHK.TRANS64.TRYWAIT P1, [R0+URZ+0x1b0], R4 ;  /* 0x0001b004000075a7 */ /* 0x0002a600080211ff */
[----:B--2---:R-:W-:Y:S05]  /*8960*/  @!P1 NANOSLEEP.SYNCS 0x989680 ;  /* 0x009896800000995d */ /* 0x004fea0003900000 */
[----:B------:R-:W2:Y:S02]  /*8970*/  @!P1 SYNCS.PHASECHK.TRANS64 P1, [R0+URZ+0x1b0], R4 ;  /* 0x0001b004000095a7 */ /* 0x000ea400080210ff */
[----:B--2---:R-:W-:Y:S05]  /*8980*/  @!P1 BRA `(.L_x_119) ;  /* 0xfffffffc00ec9947 */ /* 0x004fea000383ffff */
[----:B------:R-:W-:Y:S05]  /*8990*/  BRA `(.L_x_118) ;  /* 0xffffffe000547947 */ /* 0x000fea000383ffff */
.L_x_121:
[----:B------:R1:W1:Y:S02]  /*89a0*/  SYNCS.PHASECHK.TRANS64.TRYWAIT P1, [R16+URZ+0x1f0], R3 ;  /* 0x0001f003100075a7 */ /* 0x00026400080211ff */
[----:B-1----:R-:W-:Y:S05]  /*89b0*/  @!P1 NANOSLEEP.SYNCS 0x989680 ;  /* 0x009896800000995d */ /* 0x002fea0003900000 */
[----:B------:R-:W1:Y:S02]  /*89c0*/  @!P1 SYNCS.PHASECHK.TRANS64 P1, [R16+URZ+0x1f0], R3 ;  /* 0x0001f003100095a7 */ /* 0x000e6400080210ff */
[----:B-1----:R-:W-:Y:S05]  /*89d0*/  @!P1 BRA `(.L_x_121) ;  /* 0xfffffffc00f09947 */ /* 0x002fea000383ffff */
[----:B------:R-:W-:Y:S05]  /*89e0*/  BRA `(.L_x_120) ;  /* 0xffffffe000907947 */ /* 0x000fea000383ffff */
        .weak           $__internal_0_$__cuda_sm10x_tcgen05_guardrail_trap_col_being_dealloced_not_returned_by_alloc
        .type           $__internal_0_$__cuda_sm10x_tcgen05_guardrail_trap_col_being_dealloced_not_returned_by_alloc,@function
        .size           $__internal_0_$__cuda_sm10x_tcgen05_guardrail_trap_col_being_dealloced_not_returned_by_alloc,($__internal_1_$__cuda_sm10x_tcgen05_guardrail_trap_phase_invalid_during_alloc - $__internal_0_$__cuda_sm10x_tcgen05_guardrail_trap_col_being_dealloced_not_returned_by_alloc)
$__internal_0_$__cuda_sm10x_tcgen05_guardrail_trap_col_being_dealloced_not_returned_by_alloc:
[----:B------:R-:W-:Y:S05]  /*89f0*/  BPT.TRAP 0x1 ;  /* 0x000000040000795c */ /* 0x000fea0000300000 */
[----:B------:R-:W-:-:S04]  /*8a00*/  HFMA2 R3, -RZ, RZ, 0, 0 ;  /* 0x00000000ff037431 */ /* 0x000fc800000001ff */
[----:B------:R-:W-:Y:S05]  /*8a10*/  RET.REL.NODEC R2 `(_ZN7cutlass13device_kernelINS_4gemm6kernel13GemmUniversalIN4cute5tupleIJiiiiEEENS1_10collective13CollectiveMmaINS1_35MainloopSm100TmaUmmaWarpSpecializedILi27ELi2ELi4ENS5_IJNS4_1CILi2EEESB_NSA_ILi1EEEEEEEENS5_IJNSA_ILi64EEESF_SF_EEEaNS5_IJlSC_lEEEaSH_NS4_8TiledMMAINS4_8MMA_AtomIJNS4_15SM100_MMA_S8_SSIaaiLi64ELi64ELNS4_4UMMA5MajorE0ELSM_0ELNSL_8SaturateE0EEEEEENS4_6LayoutINS5_IJSC_SC_SC_EEENS5_IJNSA_ILi0EEESS_SS_EEEEENS5_IJNS4_10UnderscoreESV_SV_EEEEENS4_23SM90_TMA_LOAD_MULTICASTENS4_14ComposedLayoutINS4_7SwizzleILi2ELi4ELi3EEENS4_18smem_ptr_flag_bitsILi8EEENSQ_INS5_IJNSA_ILi8EEESF_EEENS5_IJSF_SC_EEEEEEEvNS4_8identityESY_S18_vS19_EENS_8epilogue10collective18CollectiveEpilogueINS1B_23Sm100TmaWarpSpecializedILi1ELi1ELi32ELb0ELb0EEEJSG_NS5_IJNSQ_ISF_SC_EES1G_EEEaSH_aSH_NS1B_6fusion15FusionCallbacksIS1F_NS1I_17LinearCombinationIaiaiLNS_15FloatRoundStyleE2EEESG_S1H_JEEENS4_5SM1004TMEM4LOAD26SM100_TMEM_LOAD_16dp32b32xENS4_13SM90_TMA_LOADES18_NS4_39AutoVectorizingCopyWithAssumedAlignmentILi128EEENS4_14SM90_TMA_STOREES18_S1U_S1U_EEEvvEEEEvNT_6ParamsE) ;  /* 0xffffff7402787950 */ /* 0x000fea0003c3ffff */
        .weak           $__internal_1_$__cuda_sm10x_tcgen05_guardrail_trap_phase_invalid_during_alloc
        .type           $__internal_1_$__cuda_sm10x_tcgen05_guardrail_trap_phase_invalid_during_alloc,@function
        .size           $__internal_1_$__cuda_sm10x_tcgen05_guardrail_trap_phase_invalid_during_alloc,($__internal_2_$__cuda_sm10x_tcgen05_guardrail_trap_unallocated_columns_being_dealloced - $__internal_1_$__cuda_sm10x_tcgen05_guardrail_trap_phase_invalid_during_alloc)
$__internal_1_$__cuda_sm10x_tcgen05_guardrail_trap_phase_invalid_during_alloc:
[----:B------:R-:W-:Y:S05]  /*8a20*/  BPT.TRAP 0x1 ;  /* 0x000000040000795c */ /* 0x000fea0000300000 */
[----:B------:R-:W-:-:S04]  /*8a30*/  MOV R5, 0x0 ;  /* 0x0000000000057802 */ /* 0x000fc80000000f00 */
[----:B------:R-:W-:Y:S05]  /*8a40*/  RET.REL.NODEC R4 `(_ZN7cutlass13device_kernelINS_4gemm6kernel13GemmUniversalIN4cute5tupleIJiiiiEEENS1_10collective13CollectiveMmaINS1_35MainloopSm100TmaUmmaWarpSpecializedILi27ELi2ELi4ENS5_IJNS4_1CILi2EEESB_NSA_ILi1EEEEEEEENS5_IJNSA_ILi64EEESF_SF_EEEaNS5_IJlSC_lEEEaSH_NS4_8TiledMMAINS4_8MMA_AtomIJNS4_15SM100_MMA_S8_SSIaaiLi64ELi64ELNS4_4UMMA5MajorE0ELSM_0ELNSL_8SaturateE0EEEEEENS4_6LayoutINS5_IJSC_SC_SC_EEENS5_IJNSA_ILi0EEESS_SS_EEEEENS5_IJNS4_10UnderscoreESV_SV_EEEEENS4_23SM90_TMA_LOAD_MULTICASTENS4_14ComposedLayoutINS4_7SwizzleILi2ELi4ELi3EEENS4_18smem_ptr_flag_bitsILi8EEENSQ_INS5_IJNSA_ILi8EEESF_EEENS5_IJSF_SC_EEEEEEEvNS4_8identityESY_S18_vS19_EENS_8epilogue10collective18CollectiveEpilogueINS1B_23Sm100TmaWarpSpecializedILi1ELi1ELi32ELb0ELb0EEEJSG_NS5_IJNSQ_ISF_SC_EES1G_EEEaSH_aSH_NS1B_6fusion15FusionCallbacksIS1F_NS1I_17LinearCombinationIaiaiLNS_15FloatRoundStyleE2EEESG_S1H_JEEENS4_5SM1004TMEM4LOAD26SM100_TMEM_LOAD_16dp32b32xENS4_13SM90_TMA_LOADES18_NS4_39AutoVectorizingCopyWithAssumedAlignmentILi128EEENS4_14SM90_TMA_STOREES18_S1U_S1U_EEEvvEEEEvNT_6ParamsE) ;  /* 0xffffff74046c7950 */ /* 0x000fea0003c3ffff */
        .weak           $__internal_2_$__cuda_sm10x_tcgen05_guardrail_trap_unallocated_columns_being_dealloced
        .type           $__internal_2_$__cuda_sm10x_tcgen05_guardrail_trap_unallocated_columns_being_dealloced,@function
        .size           $__internal_2_$__cuda_sm10x_tcgen05_guardrail_trap_unallocated_columns_being_dealloced,(.L_x_205 - $__internal_2_$__cuda_sm10x_tcgen05_guardrail_trap_unallocated_columns_being_dealloced)
$__internal_2_$__cuda_sm10x_tcgen05_guardrail_trap_unallocated_columns_being_dealloced:
[----:B------:R-:W-:Y:S05]  /*8a50*/  BPT.TRAP 0x1 ;  /* 0x000000040000795c */ /* 0x000fea0000300000 */
[----:B------:R-:W-:-:S04]  /*8a60*/  HFMA2 R3, -RZ, RZ, 0, 0 ;  /* 0x00000000ff037431 */ /* 0x000fc800000001ff */
[----:B------:R-:W-:Y:S05]  /*8a70*/  RET.REL.NODEC R2 `(_ZN7cutlass13device_kernelINS_4gemm6kernel13GemmUniversalIN4cute5tupleIJiiiiEEENS1_10collective13CollectiveMmaINS1_35MainloopSm100TmaUmmaWarpSpecializedILi27ELi2ELi4ENS5_IJNS4_1CILi2EEESB_NSA_ILi1EEEEEEEENS5_IJNSA_ILi64EEESF_SF_EEEaNS5_IJlSC_lEEEaSH_NS4_8TiledMMAINS4_8MMA_AtomIJNS4_15SM100_MMA_S8_SSIaaiLi64ELi64ELNS4_4UMMA5MajorE0ELSM_0ELNSL_8SaturateE0EEEEEENS4_6LayoutINS5_IJSC_SC_SC_EEENS5_IJNSA_ILi0EEESS_SS_EEEEENS5_IJNS4_10UnderscoreESV_SV_EEEEENS4_23SM90_TMA_LOAD_MULTICASTENS4_14ComposedLayoutINS4_7SwizzleILi2ELi4ELi3EEENS4_18smem_ptr_flag_bitsILi8EEENSQ_INS5_IJNSA_ILi8EEESF_EEENS5_IJSF_SC_EEEEEEEvNS4_8identityESY_S18_vS19_EENS_8epilogue10collective18CollectiveEpilogueINS1B_23Sm100TmaWarpSpecializedILi1ELi1ELi32ELb0ELb0EEEJSG_NS5_IJNSQ_ISF_SC_EES1G_EEEaSH_aSH_NS1B_6fusion15FusionCallbacksIS1F_NS1I_17LinearCombinationIaiaiLNS_15FloatRoundStyleE2EEESG_S1H_JEEENS4_5SM1004TMEM4LOAD26SM100_TMEM_LOAD_16dp32b32xENS4_13SM90_TMA_LOADES18_NS4_39AutoVectorizingCopyWithAssumedAlignmentILi128EEENS4_14SM90_TMA_STOREES18_S1U_S1U_EEEvvEEEEvNT_6ParamsE) ;  /* 0xffffff7402607950 */ /* 0x000fea0003c3ffff */
.L_x_204:
[----:B------:R-:W-:-:S00]  /*8a80*/  BRA `(.L_x_204) ;  /* 0xfffffffc00fc7947 */ /* 0x000fc0000383ffff */
[----:B------:R-:W-:-:S00]  /*8a90*/  NOP ;  /* 0x0000000000007918 */ /* 0x000fc00000000000 */
        /* <DEDUP_REMOVED lines=14> */
.L_x_205:


//--------------------- .nv.global.init           --------------------------
	.section	.nv.global.init,"aw",@progbits
.nv.global.init:
	.type		$str$27,@object
	.size		$str$27,($str$28 - $str$27)
$str$27:
        /*0000*/ 	.byte	0x28, 0x61, 0x64, 0x64, 0x72, 0x65, 0x73, 0x73, 0x20, 0x26, 0x20, 0x6d, 0x61, 0x73, 0x6b, 0x29
        /*0010*/ 	.byte	0x20, 0x3d, 0x3d, 0x20, 0x30, 0x00
	.type		$str$28,@object
	.size		$str$28,($str$26 - $str$28)
$str$28:
        /*0016*/ 	.byte	0x2f, 0x74, 0x6d, 0x70, 0x2f, 0x63, 0x75, 0x74, 0x6c, 0x61, 0x73, 0x73, 0x5f, 0x73, 0x77, 0x65
        /*0026*/ 	.byte	0x65, 0x70, 0x5f, 0x73, 0x72, 0x63, 0x2f, 0x69, 0x6e, 0x63, 0x6c, 0x75, 0x64, 0x65, 0x2f, 0x63
        /*0036*/ 	.byte	0x75, 0x74, 0x65, 0x2f, 0x70, 0x6f, 0x69, 0x6e, 0x74, 0x65, 0x72, 0x5f, 0x66, 0x6c, 0x61, 0x67
        /*0046*/ 	.byte	0x67, 0x65, 0x64, 0x2e, 0x68, 0x70, 0x70, 0x00
	.type		$str$26,@object
	.size		$str$26,($str$25 - $str$26)
$str$26:
        /*004e*/ 	.byte	0x2f, 0x74, 0x6d, 0x70, 0x2f, 0x63, 0x75, 0x74, 0x6c, 0x61, 0x73, 0x73, 0x5f, 0x73, 0x77, 0x65
        /*005e*/ 	.byte	0x65, 0x70, 0x5f, 0x73, 0x72, 0x63, 0x2f, 0x69, 0x6e, 0x63, 0x6c, 0x75, 0x64, 0x65, 0x2f, 0x63
        /*006e*/ 	.byte	0x75, 0x74, 0x65, 0x2f, 0x61, 0x74, 0x6f, 0x6d, 0x2f, 0x63, 0x6f, 0x70, 0x79, 0x5f, 0x74, 0x72
        /*007e*/ 	.byte	0x61, 0x69, 0x74, 0x73, 0x5f, 0x73, 0x6d, 0x31, 0x30, 0x30, 0x2e, 0x68, 0x70, 0x70, 0x00
	.type		$str$25,@object
	.size		$str$25,(__unnamed_1 - $str$25)
$str$25:
        /*008d*/ 	.byte	0x28, 0x28, 0x75, 0x69, 0x6e, 0x74, 0x33, 0x32, 0x5f, 0x74, 0x28, 0x74, 0x68, 0x72, 0x65, 0x61
        /*009d*/ 	.byte	0x64, 0x49, 0x64, 0x78, 0x2e, 0x78, 0x29, 0x20, 0x2f, 0x20, 0x33, 0x32, 0x29, 0x20, 0x25, 0x20
        /*00ad*/ 	.byte	0x34, 0x29, 0x20, 0x3d, 0x3d, 0x20, 0x28, 0x28, 0x28, 0x74, 0x6d, 0x65, 0x6d, 0x5f, 0x61, 0x64
        /*00bd*/ 	.byte	0x64, 0x72, 0x20, 0x3e, 0x3e, 0x20, 0x31, 0x36, 0x29, 0x20, 0x2f, 0x20, 0x33, 0x32, 0x29, 0x20
        /*00cd*/ 	.byte	0x25, 0x20, 0x34, 0x29, 0x00
	.type		__unnamed_1,@object
	.size		__unnamed_1,(__unnamed_2 - __unnamed_1)
__unnamed_1:
        /*00d2*/ 	.byte	0x61, 0x75, 0x74, 0x6f, 0x20, 0x63, 0x75, 0x74, 0x65, 0x3a, 0x3a, 0x61, 0x73, 0x5f, 0x70, 0x6f
        /* <DEDUP_REMOVED lines=24> */
        /*0262*/ 	.byte	0x00
	.type		__unnamed_2,@object
	.size		__unnamed_2,(.L_2 - __unnamed_2)
__unnamed_2:
        /* <DEDUP_REMOVED lines=41> */
.L_2:


//--------------------- .nv.shared._ZN7cutlass13device_kernelINS_4gemm6kernel13GemmUniversalIN4cute5tupleIJiiiiEEENS1_10collective13CollectiveMmaINS1_35MainloopSm100TmaUmmaWarpSpecializedILi27ELi2ELi4ENS5_IJNS4_1CILi2EEESB_NSA_ILi1EEEEEEEENS5_IJNSA_ILi64EEESF_SF_EEEaNS5_IJlSC_lEEEaSH_NS4_8TiledMMAINS4_8MMA_AtomIJNS4_15SM100_MMA_S8_SSIaaiLi64ELi64ELNS4_4UMMA5MajorE0ELSM_0ELNSL_8SaturateE0EEEEEENS4_6LayoutINS5_IJSC_SC_SC_EEENS5_IJNSA_ILi0EEESS_SS_EEEEENS5_IJNS4_10UnderscoreESV_SV_EEEEENS4_23SM90_TMA_LOAD_MULTICASTENS4_14ComposedLayoutINS4_7SwizzleILi2ELi4ELi3EEENS4_18smem_ptr_flag_bitsILi8EEENSQ_INS5_IJNSA_ILi8EEESF_EEENS5_IJSF_SC_EEEEEEEvNS4_8identityESY_S18_vS19_EENS_8epilogue10collective18CollectiveEpilogueINS1B_23Sm100TmaWarpSpecializedILi1ELi1ELi32ELb0ELb0EEEJSG_NS5_IJNSQ_ISF_SC_EES1G_EEEaSH_aSH_NS1B_6fusion15FusionCallbacksIS1F_NS1I_17LinearCombinationIaiaiLNS_15FloatRoundStyleE2EEESG_S1H_JEEENS4_5SM1004TMEM4LOAD26SM100_TMEM_LOAD_16dp32b32xENS4_13SM90_TMA_LOADES18_NS4_39AutoVectorizingCopyWithAssumedAlignmentILi128EEENS4_14SM90_TMA_STOREES18_S1U_S1U_EEEvvEEEEvNT_6ParamsE --------------------------
	.section	.nv.shared._ZN7cutlass13device_kernelINS_4gemm6kernel13GemmUniversalIN4cute5tupleIJiiiiEEENS1_10collective13CollectiveMmaINS1_35MainloopSm100TmaUmmaWarpSpecializedILi27ELi2ELi4ENS5_IJNS4_1CILi2EEESB_NSA_ILi1EEEEEEEENS5_IJNSA_ILi64EEESF_SF_EEEaNS5_IJlSC_lEEEaSH_NS4_8TiledMMAINS4_8MMA_AtomIJNS4_15SM100_MMA_S8_SSIaaiLi64ELi64ELNS4_4UMMA5MajorE0ELSM_0ELNSL_8SaturateE0EEEEEENS4_6LayoutINS5_IJSC_SC_SC_EEENS5_IJNSA_ILi0EEESS_SS_EEEEENS5_IJNS4_10UnderscoreESV_SV_EEEEENS4_23SM90_TMA_LOAD_MULTICASTENS4_14ComposedLayoutINS4_7SwizzleILi2ELi4ELi3EEENS4_18smem_ptr_flag_bitsILi8EEENSQ_INS5_IJNSA_ILi8EEESF_EEENS5_IJSF_SC_EEEEEEEvNS4_8identityESY_S18_vS19_EENS_8epilogue10collective18CollectiveEpilogueINS1B_23Sm100TmaWarpSpecializedILi1ELi1ELi32ELb0ELb0EEEJSG_NS5_IJNSQ_ISF_SC_EES1G_EEEaSH_aSH_NS1B_6fusion15FusionCallbacksIS1F_NS1I_17LinearCombinationIaiaiLNS_15FloatRoundStyleE2EEESG_S1H_JEEENS4_5SM1004TMEM4LOAD26SM100_TMEM_LOAD_16dp32b32xENS4_13SM90_TMA_LOADES18_NS4_39AutoVectorizingCopyWithAssumedAlignmentILi128EEENS4_14SM90_TMA_STOREES18_S1U_S1U_EEEvvEEEEvNT_6ParamsE,"aw",@nobits
	.sectionflags	@""
	.align	16
	.zero		1024


//--------------------- .nv.shared.reserved.0     --------------------------
	.section	.nv.shared.reserved.0,"aw",@nobits
	.weak		__nv_reservedSMEM_offset_0_alias
	.size		__nv_reservedSMEM_offset_0_alias, 0, 64
	.other		__nv_reservedSMEM_offset_0_alias,@"STO_CUDA_RESERVED_SHARED STV_DEFAULT"
__nv_reservedSMEM_offset_0_alias:
	.zero		0
.nv.shared.reserved.0:
	.zero		64
	.weak		__nv_reservedSMEM_tcgen05_partition
	.type		__nv_reservedSMEM_tcgen05_partition,@object
	.size		__nv_reservedSMEM_tcgen05_partition,(.L_0 - __nv_reservedSMEM_tcgen05_partition)
__nv_reservedSMEM_tcgen05_partition:
	.zero		32
.L_0:


//--------------------- .nv.global                --------------------------
	.section	.nv.global,"aw",@nobits
.nv.global:
	.type		_ZN40_INTERNAL_d2c75281_4_k_cu_d923d250_263844cute1_E,@object
	.size		_ZN40_INTERNAL_d2c75281_4_k_cu_d923d250_263844cute1_E,(_ZN40_INTERNAL_d2c75281_4_k_cu_d923d250_263844cuda3std3__45__cpo6cbeginE - _ZN40_INTERNAL_d2c75281_4_k_cu_d923d250_263844cute1_E)
_ZN40_INTERNAL_d2c75281_4_k_cu_d923d250_263844cute1_E:
	.zero		1
	.type		_ZN40_INTERNAL_d2c75281_4_k_cu_d923d250_263844cuda3std3__45__cpo6cbeginE,@object
	.size		_ZN40_INTERNAL_d2c75281_4_k_cu_d923d250_263844cuda3std3__45__cpo6cbeginE,(_ZN40_INTERNAL_d2c75281_4_k_cu_d923d250_263844cuda3std3__48in_placeE - _ZN40_INTERNAL_d2c75281_4_k_cu_d923d250_263844cuda3std3__45__cpo6cbeginE)
_ZN40_INTERNAL_d2c75281_4_k_cu_d923d250_263844cuda3std3__45__cpo6cbeginE:
	.zero		1
	.type		_ZN40_INTERNAL_d2c75281_4_k_cu_d923d250_263844cuda3std3__48in_placeE,@object
	.size		_ZN40_INTERNAL_d2c75281_4_k_cu_d923d250_263844cuda3std3__48in_placeE,(_ZN40_INTERNAL_d2c75281_4_k_cu_d923d250_263844cuda3std6ranges3__45__cpo9iter_moveE - _ZN40_INTERNAL_d2c75281_4_k_cu_d923d250_263844cuda3std3__48in_placeE)
_ZN40_INTERNAL_d2c75281_4_k_cu_d923d250_263844cuda3std3__48in_placeE:
	.zero		1
	.type		_ZN40_INTERNAL_d2c75281_4_k_cu_d923d250_263844cuda3std6ranges3__45__cpo9iter_moveE,@object
	.size		_ZN40_INTERNAL_d2c75281_4_k_cu_d923d250_263844cuda3std6ranges3__45__cpo9iter_moveE,(_ZN40_INTERNAL_d2c75281_4_k_cu_d923d250_263844cuda3std3__45__cpo5beginE - _ZN40_INTERNAL_d2c75281_4_k_cu_d923d250_263844cuda3std6ranges3__45__cpo9iter_moveE)
_ZN40_INTERNAL_d2c75281_4_k_cu_d923d250_263844cuda3std6ranges3__45__cpo9iter_moveE:
	.zero		1
	.type		_ZN40_INTERNAL_d2c75281_4_k_cu_d923d250_263844cuda3std3__45__cpo5beginE,@object
	.size		_ZN40_INTERNAL_d2c75281_4_k_cu_d923d250_263844cuda3std3__45__cpo5beginE,(_ZN40_INTERNAL_d2c75281_4_k_cu_d923d250_263844cuda3std3__442_GLOBAL__N__d2c75281_4_k_cu_d923d250_263846ignoreE - _ZN40_INTERNAL_d2c75281_4_k_cu_d923d250_263844cuda3std3__45__cpo5beginE)
_ZN40_INTERNAL_d2c75281_4_k_cu_d923d250_263844cuda3std3__45__cpo5beginE:
	.zero		1
	.type		_ZN40_INTERNAL_d2c75281_4_k_cu_d923d250_263844cuda3std3__442_GLOBAL__N__d2c75281_4_k_cu_d923d250_263846ignoreE,@object
	.size		_ZN40_INTERNAL_d2c75281_4_k_cu_d923d250_263844cuda3std3__442_GLOBAL__N__d2c75281_4_k_cu_d923d250_263846ignoreE,(_ZN40_INTERNAL_d2c75281_4_k_cu_d923d250_263844cute7productE - _ZN40_INTERNAL_d2c75281_4_k_cu_d923d250_263844cuda3std3__442_GLOBAL__N__d2c75281_4_k_cu_d923d250_263846ignoreE)
_ZN40_INTERNAL_d2c75281_4_k_cu_d923d250_263844cuda3std3__442_GLOBAL__N__d2c75281_4_k_cu_d923d250_263846ignoreE:
	.zero		1
	.type		_ZN40_INTERNAL_d2c75281_4_k_cu_d923d250_263844cute7productE,@object
	.size		_ZN40_INTERNAL_d2c75281_4_k_cu_d923d250_263844cute7productE,(_ZN40_INTERNAL_d2c75281_4_k_cu_d923d250_263844cuda3std3__45__cpo3endE - _ZN40_INTERNAL_d2c75281_4_k_cu_d923d250_263844cute7productE)
_ZN40_INTERNAL_d2c75281_4_k_cu_d923d250_263844cute7productE:
	.zero		1
	.type		_ZN40_INTERNAL_d2c75281_4_k_cu_d923d250_263844cuda3std3__45__cpo3endE,@object
	.size		_ZN40_INTERNAL_d2c75281_4_k_cu_d923d250_263844cuda3std3__45__cpo3endE,(_ZN40_INTERNAL_d2c75281_4_k_cu_d923d250_263844cuda3std3__419piecewise_constructE - _ZN40_INTERNAL_d2c75281_4_k_cu_d923d250_263844cuda3std3__45__cpo3endE)
_ZN40_INTERNAL_d2c75281_4_k_cu_d923d250_263844cuda3std3__45__cpo3endE:
	.zero		1
	.type		_ZN40_INTERNAL_d2c75281_4_k_cu_d923d250_263844cuda3std3__419piecewise_constructE,@object
	.size		_ZN40_INTERNAL_d2c75281_4_k_cu_d923d250_263844cuda3std3__419piecewise_constructE,(_ZN40_INTERNAL_d2c75281_4_k_cu_d923d250_263844cuda3std3__45__cpo4cendE - _ZN40_INTERNAL_d2c75281_4_k_cu_d923d250_263844cuda3std3__419piecewise_constructE)
_ZN40_INTERNAL_d2c75281_4_k_cu_d923d250_263844cuda3std3__419piecewise_constructE:
	.zero		1
	.type		_ZN40_INTERNAL_d2c75281_4_k_cu_d923d250_263844cuda3std3__45__cpo4cendE,@object
	.size		_ZN40_INTERNAL_d2c75281_4_k_cu_d923d250_263844cuda3std3__45__cpo4cendE,(_ZN40_INTERNAL_d2c75281_4_k_cu_d923d250_263844cuda3std6ranges3__45__cpo4swapE - _ZN40_INTERNAL_d2c75281_4_k_cu_d923d250_263844cuda3std3__45__cpo4cendE)
_ZN40_INTERNAL_d2c75281_4_k_cu_d923d250_263844cuda3std3__45__cpo4cendE:
	.zero		1
	.type		_ZN40_INTERNAL_d2c75281_4_k_cu_d923d250_263844cuda3std6ranges3__45__cpo4swapE,@object
	.size		_ZN40_INTERNAL_d2c75281_4_k_cu_d923d250_263844cuda3std6ranges3__45__cpo4swapE,(.L_10 - _ZN40_INTERNAL_d2c75281_4_k_cu_d923d250_263844cuda3std6ranges3__45__cpo4swapE)
_ZN40_INTERNAL_d2c75281_4_k_cu_d923d250_263844cuda3std6ranges3__45__cpo4swapE:
	.zero		1
.L_10:


//--------------------- .nv.constant0._ZN7cutlass13device_kernelINS_4gemm6kernel13GemmUniversalIN4cute5tupleIJiiiiEEENS1_10collective13CollectiveMmaINS1_35MainloopSm100TmaUmmaWarpSpecializedILi27ELi2ELi4ENS5_IJNS4_1CILi2EEESB_NSA_ILi1EEEEEEEENS5_IJNSA_ILi64EEESF_SF_EEEaNS5_IJlSC_lEEEaSH_NS4_8TiledMMAINS4_8MMA_AtomIJNS4_15SM100_MMA_S8_SSIaaiLi64ELi64ELNS4_4UMMA5MajorE0ELSM_0ELNSL_8SaturateE0EEEEEENS4_6LayoutINS5_IJSC_SC_SC_EEENS5_IJNSA_ILi0EEESS_SS_EEEEENS5_IJNS4_10UnderscoreESV_SV_EEEEENS4_23SM90_TMA_LOAD_MULTICASTENS4_14ComposedLayoutINS4_7SwizzleILi2ELi4ELi3EEENS4_18smem_ptr_flag_bitsILi8EEENSQ_INS5_IJNSA_ILi8EEESF_EEENS5_IJSF_SC_EEEEEEEvNS4_8identityESY_S18_vS19_EENS_8epilogue10collective18CollectiveEpilogueINS1B_23Sm100TmaWarpSpecializedILi1ELi1ELi32ELb0ELb0EEEJSG_NS5_IJNSQ_ISF_SC_EES1G_EEEaSH_aSH_NS1B_6fusion15FusionCallbacksIS1F_NS1I_17LinearCombinationIaiaiLNS_15FloatRoundStyleE2EEESG_S1H_JEEENS4_5SM1004TMEM4LOAD26SM100_TMEM_LOAD_16dp32b32xENS4_13SM90_TMA_LOADES18_NS4_39AutoVectorizingCopyWithAssumedAlignmentILi128EEENS4_14SM90_TMA_STOREES18_S1U_S1U_EEEvvEEEEvNT_6ParamsE --------------------------
	.section	.nv.constant0._ZN7cutlass13device_kernelINS_4gemm6kernel13GemmUniversalIN4cute5tupleIJiiiiEEENS1_10collective13CollectiveMmaINS1_35MainloopSm100TmaUmmaWarpSpecializedILi27ELi2ELi4ENS5_IJNS4_1CILi2EEESB_NSA_ILi1EEEEEEEENS5_IJNSA_ILi64EEESF_SF_EEEaNS5_IJlSC_lEEEaSH_NS4_8TiledMMAINS4_8MMA_AtomIJNS4_15SM100_MMA_S8_SSIaaiLi64ELi64ELNS4_4UMMA5MajorE0ELSM_0ELNSL_8SaturateE0EEEEEENS4_6LayoutINS5_IJSC_SC_SC_EEENS5_IJNSA_ILi0EEESS_SS_EEEEENS5_IJNS4_10UnderscoreESV_SV_EEEEENS4_23SM90_TMA_LOAD_MULTICASTENS4_14ComposedLayoutINS4_7SwizzleILi2ELi4ELi3EEENS4_18smem_ptr_flag_bitsILi8EEENSQ_INS5_IJNSA_ILi8EEESF_EEENS5_IJSF_SC_EEEEEEEvNS4_8identityESY_S18_vS19_EENS_8epilogue10collective18CollectiveEpilogueINS1B_23Sm100TmaWarpSpecializedILi1ELi1ELi32ELb0ELb0EEEJSG_NS5_IJNSQ_ISF_SC_EES1G_EEEaSH_aSH_NS1B_6fusion15FusionCallbacksIS1F_NS1I_17LinearCombinationIaiaiLNS_15FloatRoundStyleE2EEESG_S1H_JEEENS4_5SM1004TMEM4LOAD26SM100_TMEM_LOAD_16dp32b32xENS4_13SM90_TMA_LOADES18_NS4_39AutoVectorizingCopyWithAssumedAlignmentILi128EEENS4_14SM90_TMA_STOREES18_S1U_S1U_EEEvvEEEEvNT_6ParamsE,"a",@progbits
	.sectionflags	@""
	.align	4
.nv.constant0._ZN7cutlass13device_kernelINS_4gemm6kernel13GemmUniversalIN4cute5tupleIJiiiiEEENS1_10collective13CollectiveMmaINS1_35MainloopSm100TmaUmmaWarpSpecializedILi27ELi2ELi4ENS5_IJNS4_1CILi2EEESB_NSA_ILi1EEEEEEEENS5_IJNSA_ILi64EEESF_SF_EEEaNS5_IJlSC_lEEEaSH_NS4_8TiledMMAINS4_8MMA_AtomIJNS4_15SM100_MMA_S8_SSIaaiLi64ELi64ELNS4_4UMMA5MajorE0ELSM_0ELNSL_8SaturateE0EEEEEENS4_6LayoutINS5_IJSC_SC_SC_EEENS5_IJNSA_ILi0EEESS_SS_EEEEENS5_IJNS4_10UnderscoreESV_SV_EEEEENS4_23SM90_TMA_LOAD_MULTICASTENS4_14ComposedLayoutINS4_7SwizzleILi2ELi4ELi3EEENS4_18smem_ptr_flag_bitsILi8EEENSQ_INS5_IJNSA_ILi8EEESF_EEENS5_IJSF_SC_EEEEEEEvNS4_8identityESY_S18_vS19_EENS_8epilogue10collective18CollectiveEpilogueINS1B_23Sm100TmaWarpSpecializedILi1ELi1ELi32ELb0ELb0EEEJSG_NS5_IJNSQ_ISF_SC_EES1G_EEEaSH_aSH_NS1B_6fusion15FusionCallbacksIS1F_NS1I_17LinearCombinationIaiaiLNS_15FloatRoundStyleE2EEESG_S1H_JEEENS4_5SM1004TMEM4LOAD26SM100_TMEM_LOAD_16dp32b32xENS4_13SM90_TMA_LOADES18_NS4_39AutoVectorizingCopyWithAssumedAlignmentILi128EEENS4_14SM90_TMA_STOREES18_S1U_S1U_EEEvvEEEEvNT_6ParamsE:
	.zero		2944


//--------------------- SYMBOLS --------------------------

	.type		.nv.reservedSmem.offset0,@object
	.size		.nv.reservedSmem.offset0,0x4
	.type		.nv.reservedSmem.cap,@object
	.size		.nv.reservedSmem.cap,0x4
	.type		__assertfail,@function
